def attn_fwd(
    Q,
    K,
    V,
    Out,
    Lse,
    sm_scale,
    stride_qz,
    stride_qh,
    stride_qm,
    stride_qk,
    stride_kz,
    stride_kh,
    stride_kn,
    stride_kk,
    stride_vz,
    stride_vh,
    stride_vn,
    stride_vk,
    stride_oz,
    stride_oh,
    stride_om,
    stride_ok,
    seqlen_q,
    seqlen_k,
    BLOCK_M: tl.constexpr,
    BLOCK_N: tl.constexpr,
    HEAD_DIM: tl.constexpr,
    CAUSAL: tl.constexpr,
):
    start_m = tl.program_id(0)
    off_hz = tl.program_id(1)
    q_off = off_hz * stride_qh
    k_off = off_hz * stride_kh
    v_off = off_hz * stride_vh
    offs_m = start_m * BLOCK_M + tl.arange(0, BLOCK_M)
    offs_d = tl.arange(0, HEAD_DIM)
    offs_n = tl.arange(0, BLOCK_N)
    q_ptrs = Q + q_off + offs_m[:, None] * stride_qm + offs_d[None, :] * stride_qk
    k_ptrs = K + k_off + offs_d[:, None] * stride_kk + offs_n[None, :] * stride_kn
    v_ptrs = V + v_off + offs_n[:, None] * stride_vn + offs_d[None, :] * stride_vk
    m_i = tl.full([BLOCK_M], float("-inf"), dtype=tl.float32)
    l_i = tl.zeros([BLOCK_M], dtype=tl.float32) + 1.0
    acc = tl.zeros([BLOCK_M, HEAD_DIM], dtype=tl.float32)
    q = tl.load(q_ptrs)
    acc, l_i, m_i = _attn_fwd_inner(
        acc,
        l_i,
        m_i,
        q,
        k_ptrs,
        v_ptrs,
        sm_scale,
        stride_kn,
        stride_vn,
        start_m,
        seqlen_k,
        BLOCK_M,
        BLOCK_N,
        HEAD_DIM,
        CAUSAL,
    )
    acc = acc / l_i[:, None]
    lse = m_i + tl.math.log2(l_i) / 1.4426950408889634
    o_ptrs = (
        Out
        + off_hz * stride_oh
        + offs_m[:, None] * stride_om
        + offs_d[None, :] * stride_ok
    )
    tl.store(o_ptrs, acc.to(Out.dtype.element_ty))
    tl.store(Lse + off_hz * seqlen_q + offs_m, lse)

# config = {"BLOCK_M": 64, "BLOCK_N": 32, "HEAD_DIM": 64, "arch": "sm_100", "causal": false, "dtype": "fp8e4m3", "num_stages": 4, "num_warps": 8}
# arch = sm_100


// ===== COMPILED SASS (sm_100a) =====

	.target	sm_100a

	.elftype	@"ET_EXEC"


//--------------------- .note.nv.tkinfo           --------------------------
	.section	.note.nv.tkinfo,"",@"SHT_NOTE"
	.sectionflags	@"SHF_NOTE_NV_TKINFO"
	.tkinfo
        /*0018*/ 	.word	0x00000081
        /*0030*/ 	.string	""
        /*0030*/ 	.string	"ptxas-blackwell"
        /*0030*/ 	.string	"Cuda compilation tools, release 12.9, V12.9.86"
        /*0030*/ 	.string	"Build cuda_12.9.r12.9/compiler.36037853_0"
        /*0030*/ 	.string	"-v  -suppress-debug-info  -lineinfo  -arch sm_100a "



//--------------------- .note.nv.cuver            --------------------------
	.section	.note.nv.cuver,"",@"SHT_NOTE"
	.sectionflags	@"SHF_NOTE_NV_CUVER"
        /*0018*/ 	.short	0x0001
        /*001a*/ 	.short	0x0064
        /*001c*/ 	.short	0x0001
        /*001e*/ 	.short	0x0000
        /*0020*/ 	.short	0x0001
        /*0022*/ 	.short	0x0000


//--------------------- .nv.info                  --------------------------
	.section	.nv.info,"",@"SHT_CUDA_INFO"
	.align	4


	//----- nvinfo : EIATTR_REGCOUNT
	.align		4
        /*0000*/ 	.byte	0x04, 0x2f
        /*0002*/ 	.short	(.L_5 - .L_4)
	.align		4
.L_4:
        /*0004*/ 	.word	index@(attn_fwd)
        /*0008*/ 	.word	0x0000004f


	//----- nvinfo : EIATTR_FRAME_SIZE
	.align		4
.L_5:
        /*000c*/ 	.byte	0x04, 0x11
        /*000e*/ 	.short	(.L_7 - .L_6)
	.align		4
.L_6:
        /*0010*/ 	.word	index@($__internal_2_$__cuda_sm10x_tcgen05_guardrail_trap_unallocated_columns_being_dealloced)
        /*0014*/ 	.word	0x00000000


	//----- nvinfo : EIATTR_FRAME_SIZE
	.align		4
.L_7:
        /*0018*/ 	.byte	0x04, 0x11
        /*001a*/ 	.short	(.L_9 - .L_8)
	.align		4
.L_8:
        /*001c*/ 	.word	index@($__internal_1_$__cuda_sm10x_tcgen05_guardrail_trap_phase_invalid_during_alloc)
        /*0020*/ 	.word	0x00000000


	//----- nvinfo : EIATTR_FRAME_SIZE
	.align		4
.L_9:
        /*0024*/ 	.byte	0x04, 0x11
        /*0026*/ 	.short	(.L_11 - .L_10)
	.align		4
.L_10:
        /*0028*/ 	.word	index@($__internal_0_$__cuda_sm10x_tcgen05_guardrail_trap_col_being_dealloced_not_returned_by_alloc)
        /*002c*/ 	.word	0x00000000


	//----- nvinfo : EIATTR_FRAME_SIZE
	.align		4
.L_11:
        /*0030*/ 	.byte	0x04, 0x11
        /*0032*/ 	.short	(.L_13 - .L_12)
	.align		4
.L_12:
        /*0034*/ 	.word	index@(attn_fwd)
        /*0038*/ 	.word	0x00000000


	//----- nvinfo : EIATTR_MIN_STACK_SIZE
	.align		4
.L_13:
        /*003c*/ 	.byte	0x04, 0x12
        /*003e*/ 	.short	(.L_15 - .L_14)
	.align		4
.L_14:
        /*0040*/ 	.word	index@(attn_fwd)
        /*0044*/ 	.word	0x00000000
.L_15:


//--------------------- .nv.info.attn_fwd         --------------------------
	.section	.nv.info.attn_fwd,"",@"SHT_CUDA_INFO"
	.sectionflags	@""
	.align	4


	//----- nvinfo : EIATTR_CUDA_API_VERSION
	.align		4
        /*0000*/ 	.byte	0x04, 0x37
        /*0002*/ 	.short	(.L_17 - .L_16)
.L_16:
        /*0004*/ 	.word	0x00000081


	//----- nvinfo : EIATTR_KPARAM_INFO
	.align		4
.L_17:
        /*0008*/ 	.byte	0x04, 0x17
        /*000a*/ 	.short	(.L_19 - .L_18)
.L_18:
        /*000c*/ 	.word	0x00000000
        /*0010*/ 	.short	0x0019
        /*0012*/ 	.short	0x0080
        /*0014*/ 	.byte	0x00, 0xf4, 0x21, 0x00


	//----- nvinfo : EIATTR_KPARAM_INFO
	.align		4
.L_19:
        /*0018*/ 	.byte	0x04, 0x17
        /*001a*/ 	.short	(.L_21 - .L_20)
.L_20:
        /*001c*/ 	.word	0x00000000
        /*0020*/ 	.short	0x0018
        /*0022*/ 	.short	0x0078
        /*0024*/ 	.byte	0x00, 0xf4, 0x21, 0x00


	//----- nvinfo : EIATTR_KPARAM_INFO
	.align		4
.L_21:
        /*0028*/ 	.byte	0x04, 0x17
        /*002a*/ 	.short	(.L_23 - .L_22)
.L_22:
        /*002c*/ 	.word	0x00000000
        /*0030*/ 	.short	0x0017
        /*0032*/ 	.short	0x0070
        /*0034*/ 	.byte	0x00, 0xf0, 0x11, 0x00


	//----- nvinfo : EIATTR_KPARAM_INFO
	.align		4
.L_23:
        /*0038*/ 	.byte	0x04, 0x17
        /*003a*/ 	.short	(.L_25 - .L_24)
.L_24:
        /*003c*/ 	.word	0x00000000
        /*0040*/ 	.short	0x0016
        /*0042*/ 	.short	0x006c
        /*0044*/ 	.byte	0x00, 0xf0, 0x11, 0x00


	//----- nvinfo : EIATTR_KPARAM_INFO
	.align		4
.L_25:
        /*0048*/ 	.byte	0x04, 0x17
        /*004a*/ 	.short	(.L_27 - .L_26)
.L_26:
        /*004c*/ 	.word	0x00000000
        /*0050*/ 	.short	0x0015
        /*0052*/ 	.short	0x0068
        /*0054*/ 	.byte	0x00, 0xf0, 0x11, 0x00


	//----- nvinfo : EIATTR_KPARAM_INFO
	.align		4
.L_27:
        /*0058*/ 	.byte	0x04, 0x17
        /*005a*/ 	.short	(.L_29 - .L_28)
.L_28:
        /*005c*/ 	.word	0x00000000
        /*0060*/ 	.short	0x0014
        /*0062*/ 	.short	0x0064
        /*0064*/ 	.byte	0x00, 0xf0, 0x11, 0x00


	//----- nvinfo : EIATTR_KPARAM_INFO
	.align		4
.L_29:
        /*0068*/ 	.byte	0x04, 0x17
        /*006a*/ 	.short	(.L_31 - .L_30)
.L_30:
        /*006c*/ 	.word	0x00000000
        /*0070*/ 	.short	0x0013
        /*0072*/ 	.short	0x0060
        /*0074*/ 	.byte	0x00, 0xf0, 0x11, 0x00


	//----- nvinfo : EIATTR_KPARAM_INFO
	.align		4
.L_31:
        /*0078*/ 	.byte	0x04, 0x17
        /*007a*/ 	.short	(.L_33 - .L_32)
.L_32:
        /*007c*/ 	.word	0x00000000
        /*0080*/ 	.short	0x0012
        /*0082*/ 	.short	0x005c
        /*0084*/ 	.byte	0x00, 0xf0, 0x11, 0x00


	//----- nvinfo : EIATTR_KPARAM_INFO
	.align		4
.L_33:
        /*0088*/ 	.byte	0x04, 0x17
        /*008a*/ 	.short	(.L_35 - .L_34)
.L_34:
        /*008c*/ 	.word	0x00000000
        /*0090*/ 	.short	0x0011
        /*0092*/ 	.short	0x0058
        /*0094*/ 	.byte	0x00, 0xf0, 0x11, 0x00


	//----- nvinfo : EIATTR_KPARAM_INFO
	.align		4
.L_35:
        /*0098*/ 	.byte	0x04, 0x17
        /*009a*/ 	.short	(.L_37 - .L_36)
.L_36:
        /*009c*/ 	.word	0x00000000
        /*00a0*/ 	.short	0x0010
        /*00a2*/ 	.short	0x0054
        /*00a4*/ 	.byte	0x00, 0xf0, 0x11, 0x00


	//----- nvinfo : EIATTR_KPARAM_INFO
	.align		4
.L_37:
        /*00a8*/ 	.byte	0x04, 0x17
        /*00aa*/ 	.short	(.L_39 - .L_38)
.L_38:
        /*00ac*/ 	.word	0x00000000
        /*00b0*/ 	.short	0x000f
        /*00b2*/ 	.short	0x0050
        /*00b4*/ 	.byte	0x00, 0xf0, 0x11, 0x00


	//----- nvinfo : EIATTR_KPARAM_INFO
	.align		4
.L_39:
        /*00b8*/ 	.byte	0x04, 0x17
        /*00ba*/ 	.short	(.L_41 - .L_40)
.L_40:
        /*00bc*/ 	.word	0x00000000
        /*00c0*/ 	.short	0x000e
        /*00c2*/ 	.short	0x004c
        /*00c4*/ 	.byte	0x00, 0xf0, 0x11, 0x00


	//----- nvinfo : EIATTR_KPARAM_INFO
	.align		4
.L_41:
        /*00c8*/ 	.byte	0x04, 0x17
        /*00ca*/ 	.short	(.L_43 - .L_42)
.L_42:
        /*00cc*/ 	.word	0x00000000
        /*00d0*/ 	.short	0x000d
        /*00d2*/ 	.short	0x0048
        /*00d4*/ 	.byte	0x00, 0xf0, 0x11, 0x00


	//----- nvinfo : EIATTR_KPARAM_INFO
	.align		4
.L_43:
        /*00d8*/ 	.byte	0x04, 0x17
        /*00da*/ 	.short	(.L_45 - .L_44)
.L_44:
        /*00dc*/ 	.word	0x00000000
        /*00e0*/ 	.short	0x000c
        /*00e2*/ 	.short	0x0044
        /*00e4*/ 	.byte	0x00, 0xf0, 0x11, 0x00


	//----- nvinfo : EIATTR_KPARAM_INFO
	.align		4
.L_45:
        /*00e8*/ 	.byte	0x04, 0x17
        /*00ea*/ 	.short	(.L_47 - .L_46)
.L_46:
        /*00ec*/ 	.word	0x00000000
        /*00f0*/ 	.short	0x000b
        /*00f2*/ 	.short	0x0040
        /*00f4*/ 	.byte	0x00, 0xf0, 0x11, 0x00


	//----- nvinfo : EIATTR_KPARAM_INFO
	.align		4
.L_47:
        /*00f8*/ 	.byte	0x04, 0x17
        /*00fa*/ 	.short	(.L_49 - .L_48)
.L_48:
        /*00fc*/ 	.word	0x00000000
        /*0100*/ 	.short	0x000a
        /*0102*/ 	.short	0x003c
        /*0104*/ 	.byte	0x00, 0xf0, 0x11, 0x00


	//----- nvinfo : EIATTR_KPARAM_INFO
	.align		4
.L_49:
        /*0108*/ 	.byte	0x04, 0x17
        /*010a*/ 	.short	(.L_51 - .L_50)
.L_50:
        /*010c*/ 	.word	0x00000000
        /*0110*/ 	.short	0x0009
        /*0112*/ 	.short	0x0038
        /*0114*/ 	.byte	0x00, 0xf0, 0x11, 0x00


	//----- nvinfo : EIATTR_KPARAM_INFO
	.align		4
.L_51:
        /*0118*/ 	.byte	0x04, 0x17
        /*011a*/ 	.short	(.L_53 - .L_52)
.L_52:
        /*011c*/ 	.word	0x00000000
        /*0120*/ 	.short	0x0008
        /*0122*/ 	.short	0x0034
        /*0124*/ 	.byte	0x00, 0xf0, 0x11, 0x00


	//----- nvinfo : EIATTR_KPARAM_INFO
	.align		4
.L_53:
        /*0128*/ 	.byte	0x04, 0x17
        /*012a*/ 	.short	(.L_55 - .L_54)
.L_54:
        /*012c*/ 	.word	0x00000000
        /*0130*/ 	.short	0x0007
        /*0132*/ 	.short	0x0030
        /*0134*/ 	.byte	0x00, 0xf0, 0x11, 0x00


	//----- nvinfo : EIATTR_KPARAM_INFO
	.align		4
.L_55:
        /*0138*/ 	.byte	0x04, 0x17
        /*013a*/ 	.short	(.L_57 - .L_56)
.L_56:
        /*013c*/ 	.word	0x00000000
        /*0140*/ 	.short	0x0006
        /*0142*/ 	.short	0x002c
        /*0144*/ 	.byte	0x00, 0xf0, 0x11, 0x00


	//----- nvinfo : EIATTR_KPARAM_INFO
	.align		4
.L_57:
        /*0148*/ 	.byte	0x04, 0x17
        /*014a*/ 	.short	(.L_59 - .L_58)
.L_58:
        /*014c*/ 	.word	0x00000000
        /*0150*/ 	.short	0x0005
        /*0152*/ 	.short	0x0028
        /*0154*/ 	.byte	0x00, 0xf0, 0x11, 0x00


	//----- nvinfo : EIATTR_KPARAM_INFO
	.align		4
.L_59:
        /*0158*/ 	.byte	0x04, 0x17
        /*015a*/ 	.short	(.L_61 - .L_60)
.L_60:
        /*015c*/ 	.word	0x00000000
        /*0160*/ 	.short	0x0004
        /*0162*/ 	.short	0x0020
        /*0164*/ 	.byte	0x00, 0xf4, 0x21, 0x00


	//----- nvinfo : EIATTR_KPARAM_INFO
	.align		4
.L_61:
        /*0168*/ 	.byte	0x04, 0x17
        /*016a*/ 	.short	(.L_63 - .L_62)
.L_62:
        /*016c*/ 	.word	0x00000000
        /*0170*/ 	.short	0x0003
        /*0172*/ 	.short	0x0018
        /*0174*/ 	.byte	0x00, 0xf4, 0x21, 0x00


	//----- nvinfo : EIATTR_KPARAM_INFO
	.align		4
.L_63:
        /*0178*/ 	.byte	0x04, 0x17
        /*017a*/ 	.short	(.L_65 - .L_64)
.L_64:
        /*017c*/ 	.word	0x00000000
        /*0180*/ 	.short	0x0002
        /*0182*/ 	.short	0x0010
        /*0184*/ 	.byte	0x00, 0xf4, 0x21, 0x00


	//----- nvinfo : EIATTR_KPARAM_INFO
	.align		4
.L_65:
        /*0188*/ 	.byte	0x04, 0x17
        /*018a*/ 	.short	(.L_67 - .L_66)
.L_66:
        /*018c*/ 	.word	0x00000000
        /*0190*/ 	.short	0x0001
        /*0192*/ 	.short	0x0008
        /*0194*/ 	.byte	0x00, 0xf4, 0x21, 0x00


	//----- nvinfo : EIATTR_KPARAM_INFO
	.align		4
.L_67:
        /*0198*/ 	.byte	0x04, 0x17
        /*019a*/ 	.short	(.L_69 - .L_68)
.L_68:
        /*019c*/ 	.word	0x00000000
        /*01a0*/ 	.short	0x0000
        /*01a2*/ 	.short	0x0000
        /*01a4*/ 	.byte	0x00, 0xf4, 0x21, 0x00


	//----- nvinfo : EIATTR_AT_ENTRY_FRAGMENTS
	.align		4
.L_69:
        /*01a8*/ 	.byte	0x04, 0x4f
        /*01aa*/ 	.short	(.L_71 - .L_70)


	//   ....[0]....
.L_70:
        /*01ac*/ 	.word	0x00000004


	//----- nvinfo : EIATTR_RESERVED_SMEM_USED
	.align		4
.L_71:
        /*01b0*/ 	.byte	0x01, 0x41
	.zero		2


	//----- nvinfo : EIATTR_SPARSE_MMA_MASK
	.align		4
        /*01b4*/ 	.byte	0x03, 0x50
        /*01b6*/ 	.short	0x0000


	//----- nvinfo : EIATTR_TCGEN05_1CTA_USED
	.align		4
        /*01b8*/ 	.byte	0x01, 0x51
	.zero		2


	//----- nvinfo : EIATTR_MAXREG_COUNT
	.align		4
        /*01bc*/ 	.byte	0x03, 0x1b
        /*01be*/ 	.short	0x00ff


	//----- nvinfo : EIATTR_NUM_BARRIERS
	.align		4
        /*01c0*/ 	.byte	0x02, 0x4c
        /*01c2*/ 	.byte	0x01
	.zero		1


	//----- nvinfo : EIATTR_INT_WARP_WIDE_INSTR_OFFSETS
	.align		4
        /*01c4*/ 	.byte	0x04, 0x31
        /*01c6*/ 	.short	(.L_73 - .L_72)


	//   ....[0]....
.L_72:
        /*01c8*/ 	.word	0x00000cb0


	//   ....[1]....
        /*01cc*/ 	.word	0x00000cc0


	//   ....[2]....
        /*01d0*/ 	.word	0x00000f50


	//   ....[3]....
        /*01d4*/ 	.word	0x00000ff0


	//   ....[4]....
        /*01d8*/ 	.word	0x00002390


	//   ....[5]....
        /*01dc*/ 	.word	0x000043e0


	//   ....[6]....
        /*01e0*/ 	.word	0x00004430


	//----- nvinfo : EIATTR_COOP_GROUP_MASK_REGIDS
	.align		4
.L_73:
        /*01e4*/ 	.byte	0x04, 0x29
        /*01e6*/ 	.short	(.L_75 - .L_74)


	//   ....[0]....
.L_74:
        /*01e8*/ 	.word	0xffffffff


	//   ....[1]....
        /*01ec*/ 	.word	0xffffffff


	//   ....[2]....
        /*01f0*/ 	.word	0xffffffff


	//   ....[3]....
        /*01f4*/ 	.word	0xffffffff


	//   ....[4]....
        /*01f8*/ 	.word	0xffffffff


	//   ....[5]....
        /*01fc*/ 	.word	0xffffffff


	//   ....[6]....
        /*0200*/ 	.word	0xffffffff


	//   ....[7]....
        /*0204*/ 	.word	0xffffffff


	//   ....[8]....
        /*0208*/ 	.word	0xffffffff


	//   ....[9]....
        /*020c*/ 	.word	0xffffffff


	//   ....[10]....
        /*0210*/ 	.word	0xffffffff


	//   ....[11]....
        /*0214*/ 	.word	0xffffffff


	//----- nvinfo : EIATTR_COOP_GROUP_INSTR_OFFSETS
	.align		4
.L_75:
        /*0218*/ 	.byte	0x04, 0x28
        /*021a*/ 	.short	(.L_77 - .L_76)


	//   ....[0]....
.L_76:
        /*021c*/ 	.word	0x00000050


	//   ....[1]....
        /*0220*/ 	.word	0x00000310


	//   ....[2]....
        /*0224*/ 	.word	0x00001480


	//   ....[3]....
        /*0228*/ 	.word	0x00001740


	//   ....[4]....
        /*022c*/ 	.word	0x00001990


	//   ....[5]....
        /*0230*/ 	.word	0x000019f0


	//   ....[6]....
        /*0234*/ 	.word	0x000026f0


	//   ....[7]....
        /*0238*/ 	.word	0x00002740


	//   ....[8]....
        /*023c*/ 	.word	0x000029c0


	//   ....[9]....
        /*0240*/ 	.word	0x00002a20


	//   ....[10]....
        /*0244*/ 	.word	0x00004270


	//   ....[11]....
        /*0248*/ 	.word	0x000044e0


	//----- nvinfo : EIATTR_VRC_CTA_INIT_COUNT
	.align		4
.L_77:
        /*024c*/ 	.byte	0x02, 0x4a
        /*024e*/ 	.byte	0x80
	.zero		1


	//----- nvinfo : EIATTR_MBARRIER_INSTR_OFFSETS
	.align		4
        /*0250*/ 	.byte	0x04, 0x39
        /*0252*/ 	.short	(.L_79 - .L_78)


	//   ....[0]....
.L_78:
        /*0254*/ 	.word	0x00000e40
        /*0258*/ 	.word	0x000000ff
        /*025c*/ 	.word	0x00000000
        /*0260*/ 	.short	0x0100
        /*0262*/ 	.byte	0x10
	.zero		1


	//   ....[1]....
        /*0264*/ 	.word	0x00000fe0
        /*0268*/ 	.word	0x000000ff
        /*026c*/ 	.word	0x00003008
        /*0270*/ 	.short	0x0100
        /*0272*/ 	.byte	0x0d
	.zero		1


	//   ....[2]....
        /*0274*/ 	.word	0x000010b0
        /*0278*/ 	.word	0x000000ff
        /*027c*/ 	.word	0x00002000
        /*0280*/ 	.short	0x0100
        /*0282*/ 	.byte	0x0d
	.zero		1


	//   ....[3]....
        /*0284*/ 	.word	0x00001290
        /*0288*/ 	.word	0x000000ff
        /*028c*/ 	.word	0x00002000
        /*0290*/ 	.short	0x010a
        /*0292*/ 	.byte	0x0d
	.zero		1


	//   ....[4]....
        /*0294*/ 	.word	0x00001330
        /*0298*/ 	.word	0x000000ff
        /*029c*/ 	.word	0x00002000
        /*02a0*/ 	.short	0x0108
        /*02a2*/ 	.byte	0x0d
	.zero		1


	//   ....[5]....
        /*02a4*/ 	.word	0x00002480
        /*02a8*/ 	.word	0x000000ff
        /*02ac*/ 	.word	0x00003010
        /*02b0*/ 	.short	0x0100
        /*02b2*/ 	.byte	0x0d
	.zero		1


	//   ....[6]....
        /*02b4*/ 	.word	0x000025a0
        /*02b8*/ 	.word	0x000000ff
        /*02bc*/ 	.word	0x00003010
        /*02c0*/ 	.short	0x010a
        /*02c2*/ 	.byte	0x0d
	.zero		1


	//   ....[7]....
        /*02c4*/ 	.word	0x00002610
        /*02c8*/ 	.word	0x000000ff
        /*02cc*/ 	.word	0x00003010
        /*02d0*/ 	.short	0x0108
        /*02d2*/ 	.byte	0x0d
	.zero		1


	//   ....[8]....
        /*02d4*/ 	.word	0x00002a70
        /*02d8*/ 	.word	0x000000ff
        /*02dc*/ 	.word	0x00000000
        /*02e0*/ 	.short	0x010a
        /*02e2*/ 	.byte	0x10
	.zero		1


	//   ....[9]....
        /*02e4*/ 	.word	0x00003140
        /*02e8*/ 	.word	0x000000ff
        /*02ec*/ 	.word	0x00000000
        /*02f0*/ 	.short	0x010a
        /*02f2*/ 	.byte	0x10
	.zero		1


	//   ....[10]....
        /*02f4*/ 	.word	0x000032c0
        /*02f8*/ 	.word	0x000000ff
        /*02fc*/ 	.word	0x00003000
        /*0300*/ 	.short	0x0108
        /*0302*/ 	.byte	0x0d
	.zero		1


	//   ....[11]....
        /*0304*/ 	.word	0x00003370
        /*0308*/ 	.word	0x000000ff
        /*030c*/ 	.word	0x00003008
        /*0310*/ 	.short	0x0108
        /*0312*/ 	.byte	0x0d
	.zero		1


	//   ....[12]....
        /*0314*/ 	.word	0x00004500
        /*0318*/ 	.word	0x000000ff
        /*031c*/ 	.word	0x00002000
        /*0320*/ 	.short	0x010a
        /*0322*/ 	.byte	0x0d
	.zero		1


	//   ....[13]....
        /*0324*/ 	.word	0x00004530
        /*0328*/ 	.word	0x000000ff
        /*032c*/ 	.word	0x00003010
        /*0330*/ 	.short	0x010a
        /*0332*/ 	.byte	0x0d
	.zero		1


	//   ....[14]....
        /*0334*/ 	.word	0x00004560
        /*0338*/ 	.word	0x000000ff
        /*033c*/ 	.word	0x00000000
        /*0340*/ 	.short	0x010a
        /*0342*/ 	.byte	0x10
	.zero		1


	//   ....[15]....
        /*0344*/ 	.word	0x00004590
        /*0348*/ 	.word	0x000000ff
        /*034c*/ 	.word	0x00000000
        /*0350*/ 	.short	0x010a
        /*0352*/ 	.byte	0x10
	.zero		1


	//----- nvinfo : EIATTR_NUM_MBARRIERS
	.align		4
.L_79:
        /*0354*/ 	.byte	0x03, 0x38
        /*0356*/ 	.short	0xffff


	//----- nvinfo : EIATTR_EXIT_INSTR_OFFSETS
	.align		4
        /*0358*/ 	.byte	0x04, 0x1c
        /*035a*/ 	.short	(.L_81 - .L_80)


	//   ....[0]....
.L_80:
        /*035c*/ 	.word	0x000044f0


	//----- nvinfo : EIATTR_REQNTID
	.align		4
.L_81:
        /*0360*/ 	.byte	0x04, 0x10
        /*0362*/ 	.short	(.L_83 - .L_82)
.L_82:
        /*0364*/ 	.word	0x00000100
        /*0368*/ 	.word	0x00000001
        /*036c*/ 	.word	0x00000001


	//----- nvinfo : EIATTR_CRS_STACK_SIZE
	.align		4
.L_83:
        /*0370*/ 	.byte	0x04, 0x1e
        /*0372*/ 	.short	(.L_85 - .L_84)
.L_84:
        /*0374*/ 	.word	0x00000000


	//----- nvinfo : EIATTR_CBANK_PARAM_SIZE
	.align		4
.L_85:
        /*0378*/ 	.byte	0x03, 0x19
        /*037a*/ 	.short	0x0088


	//----- nvinfo : EIATTR_PARAM_CBANK
	.align		4
        /*037c*/ 	.byte	0x04, 0x0a
        /*037e*/ 	.short	(.L_87 - .L_86)
	.align		4
.L_86:
        /*0380*/ 	.word	index@(.nv.constant0.attn_fwd)
        /*0384*/ 	.short	0x0380
        /*0386*/ 	.short	0x0088


	//----- nvinfo : EIATTR_SW_WAR
	.align		4
.L_87:
        /*0388*/ 	.byte	0x04, 0x36
        /*038a*/ 	.short	(.L_89 - .L_88)
.L_88:
        /*038c*/ 	.word	0x00000008
.L_89:


//--------------------- .nv.compat                --------------------------
	.section	.nv.compat,"",@"SHT_CUDA_COMPAT_INFO"
	.align	4
        /*0000*/ 	.byte	0x02, 0x02, 0x02, 0x00, 0x02, 0x05, 0x05, 0x00, 0x02, 0x03, 0x00, 0x00, 0x02, 0x06, 0x01, 0x00


//--------------------- .nv.callgraph             --------------------------
	.section	.nv.callgraph,"",@"SHT_CUDA_CALLGRAPH"
	.align	4
	.sectionentsize	8
	.align		4
        /*0000*/ 	.word	0x00000000
	.align		4
        /*0004*/ 	.word	0xffffffff
	.align		4
        /*0008*/ 	.word	0x00000000
	.align		4
        /*000c*/ 	.word	0xfffffffe
	.align		4
        /*0010*/ 	.word	0x00000000
	.align		4
        /*0014*/ 	.word	0xfffffffd
	.align		4
        /*0018*/ 	.word	0x00000000
	.align		4
        /*001c*/ 	.word	0xfffffffc


//--------------------- .nv.constant4             --------------------------
	.section	.nv.constant4,"a",@progbits
	.align	8
	.align		8
.nv.constant4:
        /*0000*/ 	.dword	_$_str


//--------------------- .text.attn_fwd            --------------------------
	.section	.text.attn_fwd,"ax",@progbits
	.align	128
        .global         attn_fwd
        .type           attn_fwd,@function
        .size           attn_fwd,(.L_x_27 - attn_fwd)
        .other          attn_fwd,@"STO_CUDA_ENTRY STV_DEFAULT"
attn_fwd:
.text.attn_fwd:
[----:B------:R-:W0:Y:S01]  /*0000*/  LDC R1, c[0x0][0x37c] ;  /* 0x0000df00ff017b82 */ /* 0x000e220000000800 */
[----:B------:R-:W1:Y:S02]  /*0010*/  S2R R0, SR_TID.X ;  /* 0x0000000000007919 */ /* 0x000e640000002100 */
[----:B-1----:R-:W-:-:S13]  /*0020*/  ISETP.GE.U32.AND P1, PT, R0, 0x20, PT ;  /* 0x000000200000780c */ /* 0x002fda0003f26070 */
[----:B------:R-:W-:Y:S05]  /*0030*/  @P1 BRA `(.L_x_0) ;  /* 0x0000000000b81947 */ /* 0x000fea0003800000 */
[----:B------:R-:W1:Y:S01]  /*0040*/  S2UR UR6, SR_CgaCtaId ;  /* 0x00000000000679c3 */ /* 0x000e620000008800 */
[----:B------:R-:W-:Y:S01]  /*0050*/  NOP ;  /* 0x0000000000007918 */ /* 0x000fe20000000000 */
[----:B------:R-:W-:Y:S02]  /*0060*/  UMOV UR4, 0x40 ;  /* 0x0000004000047882 */ /* 0x000fe40000000000 */
[----:B-1----:R-:W-:-:S09]  /*0070*/  ULEA UR4, UR6, UR4, 0x18 ;  /* 0x0000000406047291 */ /* 0x002fd2000f8ec0ff */
[----:B------:R-:W1:Y:S01]  /*0080*/  LDS.U8 R2, [UR4] ;  /* 0x00000004ff027984 */ /* 0x000e620008000000 */
[----:B------:R-:W-:Y:S02]  /*0090*/  UMOV UR4, 0x400 ;  /* 0x0000040000047882 */ /* 0x000fe40000000000 */
[----:B------:R-:W-:Y:S01]  /*00a0*/  ULEA UR4, UR6, UR4, 0x18 ;  /* 0x0000000406047291 */ /* 0x000fe2000f8ec0ff */
[----:B-1----:R-:W-:-:S13]  /*00b0*/  ISETP.NE.AND P0, PT, R2, RZ, PT ;  /* 0x000000ff0200720c */ /* 0x002fda0003f05270 */
[----:B------:R-:W-:Y:S05]  /*00c0*/  @P0 BRA `(.L_x_1) ;  /* 0x00000000007c0947 */ /* 0x000fea0003800000 */
[----:B------:R-:W-:-:S13]  /*00d0*/  ELECT P0, URZ, PT ;  /* 0x0000000000ff782f */ /* 0x000fda0003800000 */
[----:B------:R-:W-:Y:S05]  /*00e0*/  @!P0 BRA `(.L_x_2) ;  /* 0x0000000000848947 */ /* 0x000fea0003800000 */
[----:B------:R-:W-:Y:S01]  /*00f0*/  UMOV UR5, 0x2 ;  /* 0x0000000200057882 */ /* 0x000fe20000000000 */
[----:B------:R-:W-:Y:S02]  /*0100*/  IMAD.MOV.U32 R5, RZ, RZ, 0x1 ;  /* 0x00000001ff057424 */ /* 0x000fe400078e00ff */
[----:B------:R-:W-:Y:S02]  /*0110*/  IMAD.MOV.U32 R3, RZ, RZ, 0x3 ;  /* 0x00000003ff037424 */ /* 0x000fe400078e00ff */
[----:B------:R-:W-:Y:S04]  /*0120*/  DEPBAR.LE SB1, 0x36 ;  /* 0x00009d800000791a */ /* 0x000fe80000000000 */
[----:B------:R-:W1:Y:S02]  /*0130*/  UTCATOMSWS.FIND_AND_SET.ALIGN UP0, UR5, UR5 ;  /* 0x00000005000575e3 */ /* 0x000e640008000800 */
[----:B-1----:R-:W-:-:S04]  /*0140*/  PLOP3.LUT P0, PT, PT, PT, UP0, 0x80, 0x8 ;  /* 0x000000000008781c */ /* 0x002fc80003f0f008 */
[----:B------:R-:W-:-:S04]  /*0150*/  SEL R2, RZ, 0xffffffff, !P0 ;  /* 0xffffffffff027807 */ /* 0x000fc80004000000 */
[----:B------:R-:W-:Y:S01]  /*0160*/  ISETP.NE.AND P0, PT, R2, RZ, PT ;  /* 0x000000ff0200720c */ /* 0x000fe20003f05270 */
[----:B------:R-:W-:-:S12]  /*0170*/  IMAD.U32 R2, RZ, RZ, UR5 ;  /* 0x00000005ff027e24 */ /* 0x000fd8000f8e00ff */
[----:B------:R-:W-:Y:S05]  /*0180*/  @P0 BRA `(.L_x_3) ;  /* 0x0000000000240947 */ /* 0x000fea0003800000 */
.L_x_4:
[----:B------:R-:W-:Y:S05]  /*0190*/  NANOSLEEP 0x64 ;  /* 0x000000640000795d */ /* 0x000fea0003800000 */
[----:B------:R-:W-:-:S05]  /*01a0*/  UMOV UR5, 0x2 ;  /* 0x0000000200057882 */ /* 0x000fca0000000000 */
[----:B------:R-:W-:Y:S04]  /*01b0*/  DEPBAR.LE SB1, 0x36 ;  /* 0x00009d800000791a */ /* 0x000fe80000000000 */
[----:B------:R-:W1:Y:S02]  /*01c0*/  UTCATOMSWS.FIND_AND_SET.ALIGN UP0, UR5, UR5 ;  /* 0x00000005000575e3 */ /* 0x000e640008000800 */
[----:B-1----:R-:W-:-:S04]  /*01d0*/  PLOP3.LUT P0, PT, PT, PT, UP0, 0x80, 0x8 ;  /* 0x000000000008781c */ /* 0x002fc80003f0f008 */
[----:B------:R-:W-:-:S04]  /*01e0*/  SEL R2, RZ, 0xffffffff, !P0 ;  /* 0xffffffffff027807 */ /* 0x000fc80004000000 */
[----:B------:R-:W-:Y:S01]  /*01f0*/  ISETP.NE.AND P0, PT, R2, RZ, PT ;  /* 0x000000ff0200720c */ /* 0x000fe20003f05270 */
[----:B------:R-:W-:-:S12]  /*0200*/  IMAD.U32 R2, RZ, RZ, UR5 ;  /* 0x00000005ff027e24 */ /* 0x000fd8000f8e00ff */
[----:B------:R-:W-:Y:S05]  /*0210*/  @!P0 BRA `(.L_x_4) ;  /* 0xfffffffc00dc8947 */ /* 0x000fea000383ffff */
.L_x_3:
[C---:B------:R-:W-:Y:S01]  /*0220*/  VIADD R4, R2.reuse, 0x10 ;  /* 0x0000001002047836 */ /* 0x040fe20000000000 */
[----:B------:R-:W-:Y:S01]  /*0230*/  UMOV UR5, 0x50 ;  /* 0x0000005000057882 */ /* 0x000fe20000000000 */
[----:B------:R-:W-:Y:S01]  /*0240*/  SHF.L.U32 R3, R3, R2, RZ ;  /* 0x0000000203037219 */ /* 0x000fe200000006ff */
[----:B------:R-:W-:Y:S01]  /*0250*/  ULEA UR5, UR6, UR5, 0x18 ;  /* 0x0000000506057291 */ /* 0x000fe2000f8ec0ff */
[----:B------:R-:W-:Y:S01]  /*0260*/  IMAD.SHL.U32 R2, R2, 0x20, RZ ;  /* 0x0000002002027824 */ /* 0x000fe200078e00ff */
[----:B------:R-:W-:-:S04]  /*0270*/  SHF.L.U32 R4, R5, R4, RZ ;  /* 0x0000000405047219 */ /* 0x000fc800000006ff */
[----:B------:R-:W-:-:S05]  /*0280*/  LOP3.LUT R3, R4, R3, RZ, 0xfc, !PT ;  /* 0x0000000304037212 */ /* 0x000fca00078efcff */
[----:B------:R1:W-:Y:S04]  /*0290*/  ATOMS.OR RZ, [UR5], R3 ;  /* 0x00000003ffff798c */ /* 0x0003e8000b000005 */
[----:B------:R1:W-:Y:S01]  /*02a0*/  STS [UR4], R2 ;  /* 0x00000002ff007988 */ /* 0x0003e20008000804 */
[----:B------:R-:W-:Y:S05]  /*02b0*/  BRA `(.L_x_2) ;  /* 0x0000000000107947 */ /* 0x000fea0003800000 */
.L_x_1:
[----:B------:R-:W-:-:S05]  /*02c0*/  IMAD.MOV.U32 R2, RZ, RZ, -0x1 ;  /* 0xffffffffff027424 */ /* 0x000fca00078e00ff */
[----:B------:R1:W-:Y:S02]  /*02d0*/  STS [UR4], R2 ;  /* 0x00000002ff007988 */ /* 0x0003e40008000804 */
[----:B-1----:R-:W-:-:S07]  /*02e0*/  MOV R2, 0x300 ;  /* 0x0000030000027802 */ /* 0x002fce0000000f00 */
[----:B0-----:R-:W-:Y:S05]  /*02f0*/  CALL.REL.NOINC `($__internal_1_$__cuda_sm10x_tcgen05_guardrail_trap_phase_invalid_during_alloc) ;  /* 0x0000004000bc7944 */ /* 0x001fea0003c00000 */
.L_x_2:
[----:B------:R-:W-:Y:S05]  /*0300*/  WARPSYNC.ALL ;  /* 0x0000000000007948 */ /* 0x000fea0003800000 */
[----:B------:R-:W-:Y:S01]  /*0310*/  NOP ;  /* 0x0000000000007918 */ /* 0x000fe20000000000 */
.L_x_0:
[----:B-1----:R-:W1:Y:S01]  /*0320*/  S2R R2, SR_CTAID.X ;  /* 0x0000000000027919 */ /* 0x002e620000002500 */
[----:B------:R-:W2:Y:S01]  /*0330*/  S2UR UR6, SR_CgaCtaId ;  /* 0x00000000000679c3 */ /* 0x000ea20000008800 */
[----:B------:R-:W3:Y:S01]  /*0340*/  LDCU.64 UR4, c[0x0][0x3b0] ;  /* 0x00007600ff0477ac */ /* 0x000ee20008000a00 */
[C---:B------:R-:W-:Y:S02]  /*0350*/  LOP3.LUT R13, R0.reuse, 0x3f, RZ, 0xc0, !PT ;  /* 0x0000003f000d7812 */ /* 0x040fe400078ec0ff */
[----:B------:R-:W-:Y:S01]  /*0360*/  SHF.R.U32.HI R12, RZ, 0x6, R0 ;  /* 0x00000006ff0c7819 */ /* 0x000fe20000011600 */
[----:B------:R-:W-:Y:S01]  /*0370*/  UMOV UR13, 0x400 ;  /* 0x00000400000d7882 */ /* 0x000fe20000000000 */
[----:B------:R-:W4:Y:S01]  /*0380*/  LDCU.64 UR26, c[0x0][0x358] ;  /* 0x00006b00ff1a77ac */ /* 0x000f220008000a00 */
[----:B------:R-:W-:Y:S01]  /*0390*/  LEA.HI R8, R0, 0xc, RZ, 0x1a ;  /* 0x0000000c00087811 */ /* 0x000fe200078fd0ff */
[----:B------:R-:W3:Y:S01]  /*03a0*/  S2UR UR12, SR_CTAID.Y ;  /* 0x00000000000c79c3 */ /* 0x000ee20000002600 */
[----:B------:R-:W-:Y:S01]  /*03b0*/  SGXT.U32 R12, R12, 0x2 ;  /* 0x000000020c0c781a */ /* 0x000fe20000000000 */
[----:B------:R-:W0:Y:S01]  /*03c0*/  LDCU UR21, c[0x0][0x3f0] ;  /* 0x00007e00ff1577ac */ /* 0x000e220008000800 */
[----:B------:R-:W-:-:S05]  /*03d0*/  LEA.HI R6, R0, 0x1c, RZ, 0x1a ;  /* 0x0000001c00067811 */ /* 0x000fca00078fd0ff */
[----:B------:R-:W0:Y:S08]  /*03e0*/  LDC.64 R34, c[0x0][0x380] ;  /* 0x0000e000ff227b82 */ /* 0x000e300000000a00 */
[----:B------:R-:W4:Y:S01]  /*03f0*/  LDC R32, c[0x0][0x3b8] ;  /* 0x0000ee00ff207b82 */ /* 0x000f220000000800 */
[----:B--2---:R-:W-:-:S07]  /*0400*/  ULEA UR13, UR6, UR13, 0x18 ;  /* 0x0000000d060d7291 */ /* 0x004fce000f8ec0ff */
[----:B------:R-:W-:Y:S01]  /*0410*/  BAR.SYNC.DEFER_BLOCKING 0x0 ;  /* 0x0000000000007b1d */ /* 0x000fe20000010000 */
[----:B-1----:R-:W-:Y:S01]  /*0420*/  IMAD R2, R2, 0x40, R13 ;  /* 0x0000004002027824 */ /* 0x002fe200078e020d */
[----:B---3--:R-:W-:Y:S01]  /*0430*/  UIMAD UR4, UR12, UR4, URZ ;  /* 0x000000040c0472a4 */ /* 0x008fe2000f8e02ff */
[----:B------:R-:W-:-:S05]  /*0440*/  LEA.HI R7, R0, 0x3c, RZ, 0x1a ;  /* 0x0000003c00077811 */ /* 0x000fca00078fd0ff */
[----:B------:R-:W1:Y:S01]  /*0450*/  LDC.64 R42, c[0x0][0x3c0] ;  /* 0x0000f000ff2a7b82 */ /* 0x000e620000000a00 */
[----:B------:R-:W-:Y:S01]  /*0460*/  IMAD R3, R2, UR5, RZ ;  /* 0x0000000502037c24 */ /* 0x000fe2000f8e02ff */
[----:B------:R-:W-:-:S04]  /*0470*/  USHF.R.S32.HI UR5, URZ, 0x1f, UR4 ;  /* 0x0000001fff057899 */ /* 0x000fc80008011404 */
[----:B0-----:R-:W-:Y:S02]  /*0480*/  IADD3 R34, P0, P2, R3, UR4, R34 ;  /* 0x0000000403227c10 */ /* 0x001fe4000fa1e022 */
[----:B------:R-:W-:Y:S01]  /*0490*/  SHF.R.S32.HI R4, RZ, 0x1f, R3 ;  /* 0x0000001fff047819 */ /* 0x000fe20000011403 */
[----:B------:R-:W0:Y:S03]  /*04a0*/  LDCU UR4, c[0x0][0x3c8] ;  /* 0x00007900ff0477ac */ /* 0x000e260008000800 */
[----:B------:R-:W-:Y:S01]  /*04b0*/  IADD3.X R36, PT, PT, R4, UR5, R35, P0, P2 ;  /* 0x0000000504247c10 */ /* 0x000fe200087e4423 */
[-C--:B----4-:R-:W-:Y:S01]  /*04c0*/  IMAD R3, R12, R32.reuse, RZ ;  /* 0x000000200c037224 */ /* 0x090fe200078e02ff */
[----:B------:R-:W2:Y:S01]  /*04d0*/  LDS R33, [UR13] ;  /* 0x0000000dff217984 */ /* 0x000ea20008000800 */
[----:B------:R-:W-:-:S03]  /*04e0*/  IMAD R15, R8, R32, RZ ;  /* 0x00000020080f7224 */ /* 0x000fc600078e02ff */
[----:B------:R-:W-:Y:S01]  /*04f0*/  IADD3 R4, P0, PT, R3, R34, RZ ;  /* 0x0000002203047210 */ /* 0x000fe20007f1e0ff */
[----:B------:R-:W-:-:S03]  /*0500*/  IMAD R9, R32, 0x4, R3 ;  /* 0x0000000420097824 */ /* 0x000fc600078e0203 */
[----:B------:R-:W-:Y:S01]  /*0510*/  LEA.HI.X.SX32 R5, R3, R36, 0x1, P0 ;  /* 0x0000002403057211 */ /* 0x000fe200000f0eff */
[----:B------:R-:W-:Y:S01]  /*0520*/  BAR.SYNC.DEFER_BLOCKING 0x0 ;  /* 0x0000000000007b1d */ /* 0x000fe20000010000 */
[-C--:B------:R-:W-:Y:S02]  /*0530*/  IADD3 R10, P0, PT, R9, R34.reuse, RZ ;  /* 0x00000022090a7210 */ /* 0x080fe40007f1e0ff */
[----:B------:R-:W-:Y:S02]  /*0540*/  LEA.HI R3, R0, 0x2c, RZ, 0x1a ;  /* 0x0000002c00037811 */ /* 0x000fe400078fd0ff */
[----:B------:R-:W-:Y:S02]  /*0550*/  IADD3 R14, P2, PT, R15, R34, RZ ;  /* 0x000000220f0e7210 */ /* 0x000fe40007f5e0ff */
[-C--:B------:R-:W-:Y:S01]  /*0560*/  LEA.HI.X.SX32 R11, R9, R36.reuse, 0x1, P0 ;  /* 0x00000024090b7211 */ /* 0x080fe200000f0eff */
[----:B------:R-:W-:Y:S01]  /*0570*/  IMAD R17, R32, 0x4, R9 ;  /* 0x0000000420117824 */ /* 0x000fe200078e0209 */
[----:B------:R-:W-:Y:S01]  /*0580*/  LEA.HI.X.SX32 R15, R15, R36, 0x1, P2 ;  /* 0x000000240f0f7211 */ /* 0x000fe200010f0eff */
[----:B------:R-:W-:-:S02]  /*0590*/  IMAD R18, R3, R32, RZ ;  /* 0x0000002003127224 */ /* 0x000fc400078e02ff */
[-C--:B------:R-:W-:Y:S02]  /*05a0*/  IMAD R16, R6, R32.reuse, RZ ;  /* 0x0000002006107224 */ /* 0x080fe400078e02ff */
[----:B------:R-:W-:Y:S01]  /*05b0*/  IMAD R19, R7, R32, RZ ;  /* 0x0000002007137224 */ /* 0x000fe200078e02ff */
[-C--:B------:R-:W-:Y:S02]  /*05c0*/  IADD3 R24, P2, PT, R18, R34.reuse, RZ ;  /* 0x0000002212187210 */ /* 0x080fe40007f5e0ff */
[----:B------:R-:W-:Y:S01]  /*05d0*/  IADD3 R22, P0, PT, R16, R34, RZ ;  /* 0x0000002210167210 */ /* 0x000fe20007f1e0ff */
[----:B------:R3:W5:Y:S04]  /*05e0*/  LDG.E.U8 R3, desc[UR26][R10.64] ;  /* 0x0000001a0a037981 */ /* 0x000768000c1e1100 */
[----:B------:R-:W5:Y:S01]  /*05f0*/  LDG.E.U8 R4, desc[UR26][R4.64] ;  /* 0x0000001a04047981 */ /* 0x000f62000c1e1100 */
[----:B---3--:R-:W-:Y:S01]  /*0600*/  IMAD R10, R32, 0x8, R17 ;  /* 0x00000008200a7824 */ /* 0x008fe200078e0211 */
[----:B------:R-:W-:-:S02]  /*0610*/  LEA.HI.X.SX32 R25, R18, R36, 0x1, P2 ;  /* 0x0000002412197211 */ /* 0x000fc400010f0eff */
[----:B------:R3:W5:Y:S01]  /*0620*/  LDG.E.U8 R5, desc[UR26][R14.64] ;  /* 0x0000001a0e057981 */ /* 0x000762000c1e1100 */
[----:B------:R-:W-:Y:S02]  /*0630*/  LEA.HI.X.SX32 R23, R16, R36, 0x1, P0 ;  /* 0x0000002410177211 */ /* 0x000fe400000f0eff */
[----:B------:R-:W-:Y:S01]  /*0640*/  IADD3 R26, P0, PT, R19, R34, RZ ;  /* 0x00000022131a7210 */ /* 0x000fe20007f1e0ff */
[----:B------:R4:W5:Y:S01]  /*0650*/  LDG.E.U8 R9, desc[UR26][R24.64] ;  /* 0x0000001a18097981 */ /* 0x000962000c1e1100 */
[----:B---3--:R-:W-:-:S03]  /*0660*/  IMAD R14, R32, 0x4, R10 ;  /* 0x00000004200e7824 */ /* 0x008fc600078e020a */
[----:B------:R-:W5:Y:S01]  /*0670*/  LDG.E.U8 R7, desc[UR26][R22.64] ;  /* 0x0000001a16077981 */ /* 0x000f62000c1e1100 */
[C---:B------:R-:W-:Y:S01]  /*0680*/  IMAD R15, R32.reuse, 0x4, R14 ;  /* 0x00000004200f7824 */ /* 0x040fe200078e020e */
[----:B------:R-:W-:Y:S02]  /*0690*/  LEA.HI.X.SX32 R27, R19, R36, 0x1, P0 ;  /* 0x00000024131b7211 */ /* 0x000fe400000f0eff */
[C---:B------:R-:W-:Y:S01]  /*06a0*/  IADD3 R16, P0, PT, R17.reuse, R34, RZ ;  /* 0x0000002211107210 */ /* 0x040fe20007f1e0ff */
[C---:B----4-:R-:W-:Y:S02]  /*06b0*/  IMAD R25, R32.reuse, 0x8, R15 ;  /* 0x0000000820197824 */ /* 0x050fe400078e020f */
[----:B------:R3:W5:Y:S01]  /*06c0*/  LDG.E.U8 R11, desc[UR26][R26.64] ;  /* 0x0000001a1a0b7981 */ /* 0x000762000c1e1100 */
[----:B------:R-:W-:Y:S01]  /*06d0*/  LEA.HI.X.SX32 R17, R17, R36, 0x1, P0 ;  /* 0x0000002411117211 */ /* 0x000fe200000f0eff */
[----:B------:R-:W-:Y:S01]  /*06e0*/  IMAD R28, R32, 0x4, R25 ;  /* 0x00000004201c7824 */ /* 0x000fe200078e0219 */
[----:B------:R-:W-:-:S04]  /*06f0*/  IADD3 R18, P0, PT, R10, R34, RZ ;  /* 0x000000220a127210 */ /* 0x000fc80007f1e0ff */
[----:B------:R-:W-:Y:S02]  /*0700*/  LEA.HI.X.SX32 R19, R10, R36, 0x1, P0 ;  /* 0x000000240a137211 */ /* 0x000fe400000f0eff */
[-C--:B---3--:R-:W-:Y:S01]  /*0710*/  IADD3 R26, P2, PT, R28, R34.reuse, RZ ;  /* 0x000000221c1a7210 */ /* 0x088fe20007f5e0ff */
[----:B------:R-:W5:Y:S01]  /*0720*/  LDG.E.U8 R10, desc[UR26][R16.64] ;  /* 0x0000001a100a7981 */ /* 0x000f62000c1e1100 */
[----:B------:R-:W-:Y:S02]  /*0730*/  IADD3 R20, P0, PT, R14, R34, RZ ;  /* 0x000000220e147210 */ /* 0x000fe40007f1e0ff */
[-C--:B------:R-:W-:Y:S02]  /*0740*/  LEA.HI.X.SX32 R27, R28, R36.reuse, 0x1, P2 ;  /* 0x000000241c1b7211 */ /* 0x080fe400010f0eff */
[----:B------:R-:W-:Y:S02]  /*0750*/  LEA.HI.X.SX32 R21, R14, R36, 0x1, P0 ;  /* 0x000000240e157211 */ /* 0x000fe400000f0eff */
[C---:B------:R-:W-:Y:S01]  /*0760*/  IADD3 R22, P0, PT, R15.reuse, R34, RZ ;  /* 0x000000220f167210 */ /* 0x040fe20007f1e0ff */
[----:B------:R-:W-:Y:S01]  /*0770*/  IMAD R29, R32, 0x4, R28 ;  /* 0x00000004201d7824 */ /* 0x000fe200078e021c */
[----:B------:R-:W5:Y:S02]  /*0780*/  LDG.E.U8 R14, desc[UR26][R18.64] ;  /* 0x0000001a120e7981 */ /* 0x000f64000c1e1100 */
[----:B------:R-:W-:-:S02]  /*0790*/  LEA.HI.X.SX32 R23, R15, R36, 0x1, P0 ;  /* 0x000000240f177211 */ /* 0x000fc400000f0eff */
[----:B------:R3:W5:Y:S01]  /*07a0*/  LDG.E.U8 R17, desc[UR26][R26.64] ;  /* 0x0000001a1a117981 */ /* 0x000762000c1e1100 */
[C---:B------:R-:W-:Y:S01]  /*07b0*/  IADD3 R24, P0, PT, R25.reuse, R34, RZ ;  /* 0x0000002219187210 */ /* 0x040fe20007f1e0ff */
[C---:B------:R-:W-:Y:S02]  /*07c0*/  IMAD R31, R32.reuse, 0x8, R29 ;  /* 0x00000008201f7824 */ /* 0x040fe400078e021d */
[----:B------:R4:W5:Y:S04]  /*07d0*/  LDG.E.U8 R15, desc[UR26][R20.64] ;  /* 0x0000001a140f7981 */ /* 0x000968000c1e1100 */
[----:B------:R0:W5:Y:S01]  /*07e0*/  LDG.E.U8 R16, desc[UR26][R22.64] ;  /* 0x0000001a16107981 */ /* 0x000162000c1e1100 */
[----:B---3--:R-:W3:Y:S01]  /*07f0*/  LDC.64 R26, c[0x0][0x388] ;  /* 0x0000e200ff1a7b82 */ /* 0x008ee20000000a00 */
[----:B------:R-:W-:Y:S01]  /*0800*/  LEA.HI.X.SX32 R25, R25, R36, 0x1, P0 ;  /* 0x0000002419197211 */ /* 0x000fe200000f0eff */
[----:B------:R-:W-:Y:S01]  /*0810*/  IMAD R19, R32, 0x4, R31 ;  /* 0x0000000420137824 */ /* 0x000fe200078e021f */
[----:B------:R-:W-:-:S03]  /*0820*/  IADD3 R28, P0, PT, R29, R34, RZ ;  /* 0x000000221d1c7210 */ /* 0x000fc60007f1e0ff */
[----:B------:R0:W5:Y:S01]  /*0830*/  LDG.E.U8 R18, desc[UR26][R24.64] ;  /* 0x0000001a18127981 */ /* 0x000162000c1e1100 */
[----:B------:R-:W-:Y:S02]  /*0840*/  LEA.HI.X.SX32 R29, R29, R36, 0x1, P0 ;  /* 0x000000241d1d7211 */ /* 0x000fe400000f0eff */
[-C--:B----4-:R-:W-:Y:S01]  /*0850*/  IADD3 R20, P0, PT, R31, R34.reuse, RZ ;  /* 0x000000221f147210 */ /* 0x090fe20007f1e0ff */
[----:B------:R-:W-:Y:S01]  /*0860*/  IMAD R32, R32, 0x4, R19 ;  /* 0x0000000420207824 */ /* 0x000fe200078e0213 */
[----:B------:R-:W-:Y:S01]  /*0870*/  IADD3 R30, P2, PT, R19, R34, RZ ;  /* 0x00000022131e7210 */ /* 0x000fe20007f5e0ff */
[-C--:B-1----:R-:W-:Y:S01]  /*0880*/  IMAD R12, R12, R43.reuse, RZ ;  /* 0x0000002b0c0c7224 */ /* 0x082fe200078e02ff */
[-C--:B------:R-:W-:Y:S01]  /*0890*/  LEA.HI.X.SX32 R21, R31, R36.reuse, 0x1, P0 ;  /* 0x000000241f157211 */ /* 0x080fe200000f0eff */
[----:B------:R-:W-:Y:S01]  /*08a0*/  IMAD R8, R8, R43, RZ ;  /* 0x0000002b08087224 */ /* 0x000fe200078e02ff */
[----:B------:R-:W-:Y:S01]  /*08b0*/  LEA.HI.X.SX32 R31, R19, R36, 0x1, P2 ;  /* 0x00000024131f7211 */ /* 0x000fe200010f0eff */
[----:B0-----:R-:W-:Y:S01]  /*08c0*/  IMAD R19, R13, UR4, RZ ;  /* 0x000000040d137c24 */ /* 0x001fe2000f8e02ff */
[----:B------:R-:W-:Y:S01]  /*08d0*/  IADD3 R22, P0, PT, R32, R34, RZ ;  /* 0x0000002220167210 */ /* 0x000fe20007f1e0ff */
[----:B------:R-:W-:Y:S01]  /*08e0*/  IMAD R13, R42, UR12, RZ ;  /* 0x0000000c2a0d7c24 */ /* 0x000fe2000f8e02ff */
[----:B------:R0:W5:Y:S02]  /*08f0*/  LDG.E.U8 R24, desc[UR26][R20.64] ;  /* 0x0000001a14187981 */ /* 0x000164000c1e1100 */
[----:B------:R-:W-:-:S02]  /*0900*/  LEA.HI.X.SX32 R23, R32, R36, 0x1, P0 ;  /* 0x0000002420177211 */ /* 0x000fc400000f0eff */
[--C-:B------:R-:W-:Y:S01]  /*0910*/  SHF.R.U32.HI R25, RZ, 0x5, R0.reuse ;  /* 0x00000005ff197819 */ /* 0x100fe20000011600 */
[----:B------:R-:W5:Y:S01]  /*0920*/  LDG.E.U8 R28, desc[UR26][R28.64] ;  /* 0x0000001a1c1c7981 */ /* 0x000f62000c1e1100 */
[----:B---3--:R-:W-:Y:S02]  /*0930*/  IADD3 R47, P0, P2, R19, R26, R13 ;  /* 0x0000001a132f7210 */ /* 0x008fe40007a1e00d */
[----:B------:R-:W-:Y:S01]  /*0940*/  SHF.R.S32.HI R19, RZ, 0x1f, R19 ;  /* 0x0000001fff137819 */ /* 0x000fe20000011413 */
[----:B------:R1:W5:Y:S01]  /*0950*/  LDG.E.U8 R32, desc[UR26][R22.64] ;  /* 0x0000001a16207981 */ /* 0x000362000c1e1100 */
[----:B0-----:R-:W-:Y:S02]  /*0960*/  SHF.R.S32.HI R20, RZ, 0x1f, R13 ;  /* 0x0000001fff147819 */ /* 0x001fe4000001140d */
[----:B------:R-:W-:Y:S01]  /*0970*/  SHF.R.S32.HI R13, RZ, 0x7, R0 ;  /* 0x00000007ff0d7819 */ /* 0x000fe20000011400 */
[----:B------:R0:W5:Y:S01]  /*0980*/  LDG.E.U8 R31, desc[UR26][R30.64] ;  /* 0x0000001a1e1f7981 */ /* 0x000162000c1e1100 */
[----:B------:R-:W-:Y:S01]  /*0990*/  IADD3.X R21, PT, PT, R19, R27, R20, P0, P2 ;  /* 0x0000001b13157210 */ /* 0x000fe200007e4414 */
[----:B------:R-:W-:Y:S01]  /*09a0*/  IMAD R20, R43, 0x4, R12 ;  /* 0x000000042b147824 */ /* 0x000fe200078e020c */
[----:B------:R-:W-:Y:S01]  /*09b0*/  SGXT R19, R13, 0x1 ;  /* 0x000000010d13781a */ /* 0x000fe20000000200 */
[----:B------:R-:W-:-:S02]  /*09c0*/  IMAD R13, R6, R43, RZ ;  /* 0x0000002b060d7224 */ /* 0x000fc400078e02ff */
[----:B------:R-:W-:Y:S01]  /*09d0*/  IMAD R6, R43, 0x4, R20 ;  /* 0x000000042b067824 */ /* 0x000fe200078e0214 */
[----:B------:R-:W-:-:S03]  /*09e0*/  IADD3 R64, P0, PT, R12, R47, RZ ;  /* 0x0000002f0c407210 */ /* 0x000fc60007f1e0ff */
[C---:B-1----:R-:W-:Y:S01]  /*09f0*/  IMAD R22, R43.reuse, 0x8, R6 ;  /* 0x000000082b167824 */ /* 0x042fe200078e0206 */
[----:B------:R-:W-:Y:S02]  /*0a00*/  IADD3 R56, P2, PT, R8, R47, RZ ;  /* 0x0000002f08387210 */ /* 0x000fe40007f5e0ff */
[-C--:B------:R-:W-:Y:S01]  /*0a10*/  LEA.HI.X.SX32 R65, R12, R21.reuse, 0x1, P0 ;  /* 0x000000150c417211 */ /* 0x080fe200000f0eff */
[----:B------:R-:W-:Y:S01]  /*0a20*/  IMAD R12, R43, 0x4, R22 ;  /* 0x000000042b0c7824 */ /* 0x000fe200078e0216 */
[----:B------:R-:W-:Y:S02]  /*0a30*/  LEA.HI.X.SX32 R57, R8, R21, 0x1, P2 ;  /* 0x0000001508397211 */ /* 0x000fe400010f0eff */
[-C--:B------:R-:W-:Y:S01]  /*0a40*/  IADD3 R44, P3, PT, R13, R47.reuse, RZ ;  /* 0x0000002f0d2c7210 */ /* 0x080fe20007f7e0ff */
[----:B------:R-:W-:Y:S01]  /*0a50*/  IMAD R8, R43, 0x4, R12 ;  /* 0x000000042b087824 */ /* 0x000fe200078e020c */
[----:B------:R-:W-:Y:S02]  /*0a60*/  IADD3 R62, P0, PT, R20, R47, RZ ;  /* 0x0000002f143e7210 */ /* 0x000fe40007f1e0ff */
[----:B------:R-:W-:-:S02]  /*0a70*/  LEA.HI.X.SX32 R45, R13, R21, 0x1, P3 ;  /* 0x000000150d2d7211 */ /* 0x000fc400018f0eff */
[----:B------:R-:W-:Y:S02]  /*0a80*/  LEA.HI.X.SX32 R63, R20, R21, 0x1, P0 ;  /* 0x00000015143f7211 */ /* 0x000fe400000f0eff */
[----:B------:R-:W-:Y:S02]  /*0a90*/  LOP3.LUT R19, R19, 0x90, RZ, 0xc0, !PT ;  /* 0x0000009013137812 */ /* 0x000fe400078ec0ff */
[-C--:B------:R-:W-:Y:S02]  /*0aa0*/  IADD3 R58, P0, PT, R6, R47.reuse, RZ ;  /* 0x0000002f063a7210 */ /* 0x080fe40007f1e0ff */
[-C--:B------:R-:W-:Y:S02]  /*0ab0*/  IADD3 R54, P2, PT, R22, R47.reuse, RZ ;  /* 0x0000002f16367210 */ /* 0x080fe40007f5e0ff */
[-C--:B------:R-:W-:Y:S02]  /*0ac0*/  IADD3 R48, P3, PT, R12, R47.reuse, RZ ;  /* 0x0000002f0c307210 */ /* 0x080fe40007f7e0ff */
[----:B------:R-:W-:-:S02]  /*0ad0*/  IADD3 R46, P4, PT, R8, R47, RZ ;  /* 0x0000002f082e7210 */ /* 0x000fc40007f9e0ff */
[----:B------:R-:W-:Y:S02]  /*0ae0*/  R2UR UR22, R25 ;  /* 0x00000000191672ca */ /* 0x000fe400000e0000 */
[----:B--2---:R-:W-:Y:S02]  /*0af0*/  R2UR UR28, R33 ;  /* 0x00000000211c72ca */ /* 0x004fe400000e0000 */
[-C--:B------:R-:W-:Y:S02]  /*0b00*/  LEA.HI.X.SX32 R59, R6, R21.reuse, 0x1, P0 ;  /* 0x00000015063b7211 */ /* 0x080fe400000f0eff */
[-C--:B------:R-:W-:Y:S02]  /*0b10*/  LEA.HI.X.SX32 R55, R22, R21.reuse, 0x1, P2 ;  /* 0x0000001516377211 */ /* 0x080fe400010f0eff */
[-C--:B------:R-:W-:Y:S02]  /*0b20*/  LEA.HI.X.SX32 R49, R12, R21.reuse, 0x1, P3 ;  /* 0x000000150c317211 */ /* 0x080fe400018f0eff */
[----:B------:R-:W-:-:S02]  /*0b30*/  LEA.HI.X.SX32 R47, R8, R21, 0x1, P4 ;  /* 0x00000015082f7211 */ /* 0x000fc400020f0eff */
[----:B------:R-:W-:Y:S01]  /*0b40*/  LOP3.LUT R23, R19, 0x7f, R0, 0x78, !PT ;  /* 0x0000007f13177812 */ /* 0x000fe200078e7800 */
[----:B0-----:R-:W-:Y:S06]  /*0b50*/  @P1 BRA `(.L_x_5) ;  /* 0x0000000000181947 */ /* 0x001fec0003800000 */
[----:B------:R-:W-:Y:S01]  /*0b60*/  ELECT P0, URZ, PT ;  /* 0x0000000000ff782f */ /* 0x000fe20003800000 */
[----:B------:R-:W-:Y:S01]  /*0b70*/  IMAD.MOV.U32 R6, RZ, RZ, 0x1 ;  /* 0x00000001ff067424 */ /* 0x000fe200078e00ff */
[----:B------:R-:W-:Y:S01]  /*0b80*/  UMOV UR4, 0x40 ;  /* 0x0000004000047882 */ /* 0x000fe20000000000 */
[----:B------:R-:W-:Y:S01]  /*0b90*/  UVIRTCOUNT.DEALLOC.SMPOOL 0x80 ;  /* 0x000000800000784c */ /* 0x000fe20000000000 */
[----:B------:R-:W-:-:S09]  /*0ba0*/  ULEA UR4, UR6, UR4, 0x18 ;  /* 0x0000000406047291 */ /* 0x000fd2000f8ec0ff */
[----:B------:R0:W-:Y:S03]  /*0bb0*/  @P0 STS.U8 [UR4], R6 ;  /* 0x00000006ff000988 */ /* 0x0001e60008000004 */
.L_x_5:
[----:B------:R-:W-:Y:S01]  /*0bc0*/  USHF.L.U32 UR4, UR22, 0x15, URZ ;  /* 0x0000001516047899 */ /* 0x000fe200080006ff */
[----:B------:R-:W-:Y:S01]  /*0bd0*/  LOP3.LUT R22, R23, 0x20, RZ, 0x3c, !PT ;  /* 0x0000002017167812 */ /* 0x000fe200078e3cff */
[----:B------:R-:W-:Y:S01]  /*0be0*/  ULOP3.LUT UR17, UR22, 0x4, URZ, 0xc0, !UPT ;  /* 0x0000000416117892 */ /* 0x000fe2000f8ec0ff */
[----:B------:R-:W-:Y:S01]  /*0bf0*/  LOP3.LUT P2, RZ, R0, 0xff, RZ, 0xc0, !PT ;  /* 0x000000ff00ff7812 */ /* 0x000fe2000784c0ff */
[----:B------:R-:W-:Y:S01]  /*0c00*/  ULOP3.LUT UR6, UR4, 0x600000, URZ, 0xc0, !UPT ;  /* 0x0060000004067892 */ /* 0x000fe2000f8ec0ff */
[----:B-----5:R1:W-:Y:S01]  /*0c10*/  STS.U8 [R23+UR13], R4 ;  /* 0x0000000417007988 */ /* 0x0203e2000800000d */
[----:B------:R-:W-:Y:S01]  /*0c20*/  UMOV UR5, 0x1 ;  /* 0x0000000100057882 */ /* 0x000fe20000000000 */
[----:B------:R-:W-:Y:S01]  /*0c30*/  UIADD3 UR16, UPT, UPT, UR13, 0x3000, URZ ;  /* 0x000030000d107890 */ /* 0x000fe2000fffe0ff */
[----:B------:R-:W-:Y:S01]  /*0c40*/  ISETP.LT.AND P3, PT, RZ, UR21, PT ;  /* 0x00000015ff007c0c */ /* 0x000fe2000bf61270 */
[----:B------:R-:W-:Y:S01]  /*0c50*/  UIADD3 UR15, UPT, UPT, UR28, UR6, URZ ;  /* 0x000000061c0f7290 */ /* 0x000fe2000fffe0ff */
[----:B------:R2:W-:Y:S01]  /*0c60*/  STS.U8 [R23+UR13+0x200], R10 ;  /* 0x0002000a17007988 */ /* 0x0005e2000800000d */
[----:B0-----:R-:W-:-:S02]  /*0c70*/  PRMT R6, RZ, 0x7610, R6 ;  /* 0x00007610ff067816 */ /* 0x001fc40000000006 */
[----:B------:R-:W-:Y:S01]  /*0c80*/  ULEA UR15, UR17, UR15, 0x3 ;  /* 0x0000000f110f7291 */ /* 0x000fe2000f8e18ff */
[----:B------:R-:W-:Y:S01]  /*0c90*/  STS.U8 [R23+UR13+0x400], R14 ;  /* 0x0004000e17007988 */ /* 0x000fe2000800000d */
[----:B-1----:R-:W-:Y:S01]  /*0ca0*/  PRMT R4, RZ, 0x7610, R4 ;  /* 0x00007610ff047816 */ /* 0x002fe20000000004 */
[----:B------:R-:W-:Y:S01]  /*0cb0*/  VOTEU.ALL UP0, P2 ;  /* 0x0000000000ff7886 */ /* 0x000fe20001000000 */
[----:B------:R-:W-:Y:S01]  /*0cc0*/  VOTEU.ALL UP1, P2 ;  /* 0x0000000000ff7886 */ /* 0x000fe20001020000 */
[----:B------:R-:W-:Y:S03]  /*0cd0*/  STS.U8 [R23+UR13+0x600], R16 ;  /* 0x0006001017007988 */ /* 0x000fe6000800000d */
[----:B------:R-:W-:-:S04]  /*0ce0*/  @!UP0 UIADD3 UR8, UPT, UPT, -UR5, 0x100000, URZ ;  /* 0x0010000005088890 */ /* 0x000fc8000fffe1ff */
[----:B------:R-:W-:Y:S02]  /*0cf0*/  @!UP0 USHF.L.U32 UR9, UR8, 0xb, URZ ;  /* 0x0000000b08098899 */ /* 0x000fe400080006ff */
[----:B------:R-:W-:Y:S01]  /*0d00*/  @!UP0 USHF.L.U32 UR8, UR8, 0x1, URZ ;  /* 0x0000000108088899 */ /* 0x000fe200080006ff */
[----:B------:R-:W-:Y:S04]  /*0d10*/  STS.U8 [R23+UR13+0x800], R18 ;  /* 0x0008001217007988 */ /* 0x000fe8000800000d */
[----:B------:R-:W-:Y:S04]  /*0d20*/  STS.U8 [R23+UR13+0xa00], R28 ;  /* 0x000a001c17007988 */ /* 0x000fe8000800000d */
[----:B------:R-:W-:Y:S04]  /*0d30*/  STS.U8 [R23+UR13+0xc00], R24 ;  /* 0x000c001817007988 */ /* 0x000fe8000800000d */
[----:B------:R-:W-:Y:S04]  /*0d40*/  STS.U8 [R23+UR13+0xe00], R32 ;  /* 0x000e002017007988 */ /* 0x000fe8000800000d */
[----:B------:R0:W-:Y:S04]  /*0d50*/  STS.U8 [R22+UR13+0x100], R3 ;  /* 0x0001000316007988 */ /* 0x0001e8000800000d */
[----:B------:R-:W-:Y:S04]  /*0d60*/  STS.U8 [R22+UR13+0x500], R15 ;  /* 0x0005000f16007988 */ /* 0x000fe8000800000d */
[----:B------:R-:W-:Y:S04]  /*0d70*/  STS.U8 [R22+UR13+0x900], R17 ;  /* 0x0009001116007988 */ /* 0x000fe8000800000d */
[----:B------:R-:W-:Y:S04]  /*0d80*/  STS.U8 [R22+UR13+0xd00], R31 ;  /* 0x000d001f16007988 */ /* 0x000fe8000800000d */
[----:B------:R1:W-:Y:S04]  /*0d90*/  STS.U8 [R22+UR13+0x300], R5 ;  /* 0x0003000516007988 */ /* 0x0003e8000800000d */
[----:B------:R3:W-:Y:S04]  /*0da0*/  STS.U8 [R22+UR13+0x700], R7 ;  /* 0x0007000716007988 */ /* 0x0007e8000800000d */
[----:B------:R4:W-:Y:S04]  /*0db0*/  STS.U8 [R22+UR13+0xb00], R9 ;  /* 0x000b000916007988 */ /* 0x0009e8000800000d */
[----:B------:R0:W-:Y:S01]  /*0dc0*/  STS.U8 [R22+UR13+0xf00], R11 ;  /* 0x000f000b16007988 */ /* 0x0001e2000800000d */
[----:B------:R-:W-:Y:S01]  /*0dd0*/  STTM.16dp32bit_t0_t15.x16 tmem[UR15], RZ ;  /* 0x000000ff000079ed */ /* 0x000fe20008a0000f */
[----:B------:R-:W-:Y:S01]  /*0de0*/  STTM.16dp32bit_t16_t31.x16 tmem[UR15+0x10], RZ ;  /* 0x000010ff000079ed */ /* 0x000fe20008a2000f */
[----:B------:R-:W0:Y:S02]  /*0df0*/  FENCE.VIEW.ASYNC.T ;  /* 0x00000000000073c6 */ /* 0x000e240000000200 */
[----:B0-----:R-:W-:Y:S01]  /*0e00*/  BAR.SYNC.DEFER_BLOCKING 0x0 ;  /* 0x0000000000007b1d */ /* 0x001fe20000010000 */
[----:B------:R-:W-:-:S02]  /*0e10*/  PRMT R8, RZ, 0x7610, R8 ;  /* 0x00007610ff087816 */ /* 0x000fc40000000008 */
[----:B--2---:R-:W-:-:S03]  /*0e20*/  PRMT R10, RZ, 0x7610, R10 ;  /* 0x00007610ff0a7816 */ /* 0x004fc6000000000a */
[----:B------:R-:W0:Y:S02]  /*0e30*/  FENCE.VIEW.ASYNC.S ;  /* 0x00000000000073c6 */ /* 0x000e240000000000 */
[----:B0-----:R0:W2:Y:S02]  /*0e40*/  @!UP1 SYNCS.EXCH.64 URZ, [UR16], UR8 ;  /* 0x0000000810ff95b2 */ /* 0x0010a40008000100 */
[----:B--2---:R-:W-:Y:S01]  /*0e50*/  BAR.SYNC.DEFER_BLOCKING 0x0 ;  /* 0x0000000000007b1d */ /* 0x004fe20000010000 */
[----:B------:R-:W-:Y:S02]  /*0e60*/  PRMT R3, RZ, 0x7610, R3 ;  /* 0x00007610ff037816 */ /* 0x000fe40000000003 */
[----:B-1----:R-:W-:Y:S02]  /*0e70*/  PRMT R5, RZ, 0x7610, R5 ;  /* 0x00007610ff057816 */ /* 0x002fe40000000005 */
[----:B---3--:R-:W-:Y:S02]  /*0e80*/  PRMT R7, RZ, 0x7610, R7 ;  /* 0x00007610ff077816 */ /* 0x008fe40000000007 */
[----:B----4-:R-:W-:Y:S01]  /*0e90*/  PRMT R9, RZ, 0x7610, R9 ;  /* 0x00007610ff097816 */ /* 0x010fe20000000009 */
[----:B------:R-:W2:Y:S04]  /*0ea0*/  @P3 LDG.E.U8 R4, desc[UR26][R64.64] ;  /* 0x0000001a40043981 */ /* 0x000ea8000c1e1100 */
[----:B------:R-:W3:Y:S04]  /*0eb0*/  @P3 LDG.E.U8 R6, desc[UR26][R58.64] ;  /* 0x0000001a3a063981 */ /* 0x000ee8000c1e1100 */
[----:B------:R-:W4:Y:S04]  /*0ec0*/  @P3 LDG.E.U8 R8, desc[UR26][R54.64] ;  /* 0x0000001a36083981 */ /* 0x000f28000c1e1100 */
[----:B------:R-:W4:Y:S04]  /*0ed0*/  @P3 LDG.E.U8 R10, desc[UR26][R46.64] ;  /* 0x0000001a2e0a3981 */ /* 0x000f28000c1e1100 */
[----:B------:R-:W4:Y:S04]  /*0ee0*/  @P3 LDG.E.U8 R3, desc[UR26][R62.64] ;  /* 0x0000001a3e033981 */ /* 0x000f28000c1e1100 */
[----:B------:R-:W4:Y:S04]  /*0ef0*/  @P3 LDG.E.U8 R5, desc[UR26][R56.64] ;  /* 0x0000001a38053981 */ /* 0x000f28000c1e1100 */
[----:B------:R-:W4:Y:S04]  /*0f00*/  @P3 LDG.E.U8 R7, desc[UR26][R48.64] ;  /* 0x0000001a30073981 */ /* 0x000f28000c1e1100 */
[----:B------:R-:W4:Y:S01]  /*0f10*/  @P3 LDG.E.U8 R9, desc[UR26][R44.64] ;  /* 0x0000001a2c093981 */ /* 0x000f22000c1e1100 */
[----:B0-----:R-:W-:-:S04]  /*0f20*/  @!UP0 UIADD3 UR8, UPT, UPT, -UR5, 0x100000, URZ ;  /* 0x0010000005088890 */ /* 0x001fc8000fffe1ff */
[----:B------:R-:W-:Y:S02]  /*0f30*/  @!UP0 USHF.L.U32 UR9, UR8, 0xb, URZ ;  /* 0x0000000b08098899 */ /* 0x000fe400080006ff */
[----:B------:R-:W-:Y:S01]  /*0f40*/  @!UP0 USHF.L.U32 UR8, UR8, 0x1, URZ ;  /* 0x0000000108088899 */ /* 0x000fe200080006ff */
[----:B------:R-:W-:Y:S01]  /*0f50*/  VOTEU.ALL UP1, P2 ;  /* 0x0000000000ff7886 */ /* 0x000fe20001020000 */
[----:B------:R-:W-:-:S04]  /*0f60*/  @!UP0 UIADD3 UR4, UPT, UPT, -UR5, 0x100000, URZ ;  /* 0x0010000005048890 */ /* 0x000fc8000fffe1ff */
[----:B------:R-:W-:Y:S02]  /*0f70*/  @!UP0 USHF.L.U32 UR5, UR4, 0xb, URZ ;  /* 0x0000000b04058899 */ /* 0x000fe400080006ff */
[----:B------:R-:W-:Y:S02]  /*0f80*/  @!UP0 USHF.L.U32 UR4, UR4, 0x1, URZ ;  /* 0x0000000104048899 */ /* 0x000fe400080006ff */
[----:B------:R-:W-:Y:S01]  /*0f90*/  UIADD3 UR14, UPT, UPT, UR28, 0x100000, URZ ;  /* 0x001000001c0e7890 */ /* 0x000fe2000fffe0ff */
[----:B------:R-:W-:Y:S01]  /*0fa0*/  ISETP.EQ.U32.AND P4, PT, RZ, UR22, P3 ;  /* 0x00000016ff007c0c */ /* 0x000fe20009f82070 */
[----:B------:R-:W-:Y:S02]  /*0fb0*/  UIADD3 UR20, UPT, UPT, UR13, 0x2000, URZ ;  /* 0x000020000d147890 */ /* 0x000fe4000fffe0ff */
[----:B------:R-:W-:-:S04]  /*0fc0*/  UIADD3 UR6, UPT, UPT, UR6, UR14, URZ ;  /* 0x0000000e06067290 */ /* 0x000fc8000fffe0ff */
[----:B------:R-:W-:Y:S01]  /*0fd0*/  ULEA UR17, UR17, UR6, 0x2 ;  /* 0x0000000611117291 */ /* 0x000fe2000f8e10ff */
[----:B------:R0:W1:Y:S01]  /*0fe0*/  @!UP1 SYNCS.EXCH.64 URZ, [UR13+0x3008], UR8 ;  /* 0x003008080dff95b2 */ /* 0x0000620008000100 */
[----:B------:R-:W-:Y:S01]  /*0ff0*/  VOTEU.ALL UP1, P2 ;  /* 0x0000000000ff7886 */ /* 0x000fe20001020000 */
[----:B--2---:R0:W-:Y:S04]  /*1000*/  STS.U8 [R23+UR13+0x1800], R4 ;  /* 0x0018000417007988 */ /* 0x0041e8000800000d */
[----:B---3--:R0:W-:Y:S04]  /*1010*/  STS.U8 [R23+UR13+0x1a00], R6 ;  /* 0x001a000617007988 */ /* 0x0081e8000800000d */
[----:B----4-:R0:W-:Y:S04]  /*1020*/  STS.U8 [R23+UR13+0x1c00], R8 ;  /* 0x001c000817007988 */ /* 0x0101e8000800000d */
[----:B------:R0:W-:Y:S04]  /*1030*/  STS.U8 [R23+UR13+0x1e00], R10 ;  /* 0x001e000a17007988 */ /* 0x0001e8000800000d */
[----:B------:R0:W-:Y:S04]  /*1040*/  STS.U8 [R22+UR13+0x1900], R3 ;  /* 0x0019000316007988 */ /* 0x0001e8000800000d */
[----:B------:R0:W-:Y:S04]  /*1050*/  STS.U8 [R22+UR13+0x1b00], R5 ;  /* 0x001b000516007988 */ /* 0x0001e8000800000d */
[----:B------:R0:W-:Y:S04]  /*1060*/  STS.U8 [R22+UR13+0x1d00], R7 ;  /* 0x001d000716007988 */ /* 0x0001e8000800000d */
[----:B------:R0:W-:Y:S01]  /*1070*/  STS.U8 [R22+UR13+0x1f00], R9 ;  /* 0x001f000916007988 */ /* 0x0001e2000800000d */
[----:B-1----:R1:W-:Y:S06]  /*1080*/  MEMBAR.ALL.CTA ;  /* 0x0000000000007992 */ /* 0x0023ec0000008000 */
[----:B-1----:R-:W-:Y:S04]  /*1090*/  FENCE.VIEW.ASYNC.S ;  /* 0x00000000000073c6 */ /* 0x002fe80000000000 */
[----:B------:R-:W1:Y:S02]  /*10a0*/  FENCE.VIEW.ASYNC.S ;  /* 0x00000000000073c6 */ /* 0x000e640000000000 */
[----:B-1----:R0:W1:Y:S02]  /*10b0*/  @!UP1 SYNCS.EXCH.64 URZ, [UR13+0x2000], UR4 ;  /* 0x002000040dff95b2 */ /* 0x0020640008000100 */
[----:B-1----:R-:W-:Y:S06]  /*10c0*/  BAR.SYNC.DEFER_BLOCKING 0x0 ;  /* 0x0000000000007b1d */ /* 0x002fec0000010000 */
[----:B0-----:R-:W-:Y:S05]  /*10d0*/  @!P4 BRA `(.L_x_6) ;  /* 0x000000000068c947 */ /* 0x001fea0003800000 */
[----:B------:R-:W-:Y:S02]  /*10e0*/  UIADD3 UR4, UPT, UPT, UR13, 0x1800, URZ ;  /* 0x000018000d047890 */ /* 0x000fe4000fffe0ff */
[----:B------:R-:W-:Y:S02]  /*10f0*/  USHF.R.U32.HI UR6, URZ, 0x4, UR13 ;  /* 0x00000004ff067899 */ /* 0x000fe4000801160d */
[----:B------:R-:W-:Y:S02]  /*1100*/  USHF.R.U32.HI UR4, URZ, 0x4, UR4 ;  /* 0x00000004ff047899 */ /* 0x000fe40008011604 */
[----:B------:R-:W-:Y:S02]  /*1110*/  USGXT.U32 UR6, UR6, 0xe ;  /* 0x0000000e0606789a */ /* 0x000fe40008000000 */
[----:B------:R-:W-:Y:S01]  /*1120*/  USGXT.U32 UR8, UR4, 0xe ;  /* 0x0000000e0408789a */ /* 0x000fe20008000000 */
[----:B------:R-:W-:Y:S01]  /*1130*/  UMOV UR10, 0xffffff80 ;  /* 0xffffff80000a7882 */ /* 0x000fe20000000000 */
[----:B------:R-:W-:Y:S01]  /*1140*/  UMOV UR11, 0x7fffbfdf ;  /* 0x7fffbfdf000b7882 */ /* 0x000fe20000000000 */
[----:B------:R-:W-:Y:S01]  /*1150*/  UMOV UR18, 0xfffffffe ;  /* 0xfffffffe00127882 */ /* 0x000fe20000000000 */
[----:B------:R-:W-:Y:S01]  /*1160*/  UMOV UR19, 0x7fffbfdf ;  /* 0x7fffbfdf00137882 */ /* 0x000fe20000000000 */
[----:B------:R-:W-:Y:S01]  /*1170*/  UMOV UR7, URZ ;  /* 0x000000ff00077c82 */ /* 0x000fe20008000000 */
[----:B------:R-:W-:Y:S01]  /*1180*/  UMOV UR9, URZ ;  /* 0x000000ff00097c82 */ /* 0x000fe20008000000 */
[----:B------:R-:W-:-:S02]  /*1190*/  UIADD3.64 UR10, UPT, UPT, UR6, -UR10, URZ ;  /* 0x8000000a060a7297 */ /* 0x000fc4000fffe0ff */
[----:B------:R-:W-:Y:S01]  /*11a0*/  UIADD3.64 UR18, UPT, UPT, UR8, -UR18, URZ ;  /* 0x8000001208127297 */ /* 0x000fe2000fffe0ff */
[----:B------:R-:W-:Y:S01]  /*11b0*/  UMOV UR24, 0x0 ;  /* 0x0000000000187882 */ /* 0x000fe20000000000 */
[----:B------:R-:W-:Y:S01]  /*11c0*/  UMOV UR25, 0x4088010 ;  /* 0x0408801000197882 */ /* 0x000fe20000000000 */
[----:B------:R-:W-:Y:S01]  /*11d0*/  UMOV UR4, UR20 ;  /* 0x0000001400047c82 */ /* 0x000fe20008000000 */
[----:B------:R-:W-:Y:S01]  /*11e0*/  UMOV UR5, URZ ;  /* 0x000000ff00057c82 */ /* 0x000fe20008000000 */
[----:B------:R-:W-:Y:S01]  /*11f0*/  UMOV UR7, 0x80004020 ;  /* 0x8000402000077882 */ /* 0x000fe20000000000 */
[----:B------:R-:W-:Y:S01]  /*1200*/  UMOV UR9, 0x80004020 ;  /* 0x8000402000097882 */ /* 0x000fe20000000000 */
[----:B------:R-:W-:Y:S01]  /*1210*/  UMOV UR30, 0x0 ;  /* 0x00000000001e7882 */ /* 0x000fe20000000000 */
[----:B------:R-:W-:Y:S01]  /*1220*/  UMOV UR31, 0x4088010 ;  /* 0x04088010001f7882 */ /* 0x000fe20000000000 */
[----:B------:R-:W-:Y:S01]  /*1230*/  UMOV UR4, UR4 ;  /* 0x0000000400047c82 */ /* 0x000fe20008000000 */
[----:B------:R0:W-:Y:S01]  /*1240*/  UTCQMMA gdesc[UR6], gdesc[UR8], tmem[UR14], tmem[UR24], idesc[UR25], !UPT ;  /* 0x00ff1808060075ea */ /* 0x0001e2000f80030e */
[----:B------:R0:W-:Y:S01]  /*1250*/  UTCQMMA gdesc[UR10], gdesc[UR18], tmem[UR14], tmem[UR30], idesc[UR31], UPT ;  /* 0x00ff1e120a0075ea */ /* 0x0001e2000b80030e */
[----:B------:R0:W-:Y:S01]  /*1260*/  UTCBAR [UR4], URZ ;  /* 0x000000ff040073e9 */ /* 0x0001e200080000ff */
[----:B------:R-:W-:Y:S01]  /*1270*/  NOP ;  /* 0x0000000000007918 */ /* 0x000fe20000000000 */
.L_x_6:
[----:B------:R-:W-:Y:S05]  /*1280*/  @!P3 BRA `(.L_x_7) ;  /* 0x000000000008b947 */ /* 0x000fea0003800000 */
[----:B------:R-:W1:Y:S02]  /*1290*/  SYNCS.PHASECHK.TRANS64.TRYWAIT P0, [UR13+0x2000], RZ ;  /* 0x002000ffff0075a7 */ /* 0x000e64000800110d */
[----:B-1----:R-:W-:Y:S05]  /*12a0*/  @!P0 BRA `(.L_x_8) ;  /* 0x0000003000948947 */ /* 0x002fea0003800000 */
.L_x_7:
[----:B------:R-:W-:Y:S01]  /*12b0*/  BAR.SYNC.DEFER_BLOCKING 0x0 ;  /* 0x0000000000007b1d */ /* 0x000fe20000010000 */
[----:B------:R-:W-:-:S05]  /*12c0*/  PRMT R60, RZ, 0x7610, R60 ;  /* 0x00007610ff3c7816 */ /* 0x000fca000000003c */
[----:B0-----:R-:W0:Y:S02]  /*12d0*/  LDCU UR6, c[0x0][0x3a8] ;  /* 0x00007500ff0677ac */ /* 0x001e240008000800 */
[----:B------:R-:W1:Y:S01]  /*12e0*/  LDC.64 R26, c[0x0][0x390] ;  /* 0x0000e400ff1a7b82 */ /* 0x000e620000000a00 */
[----:B------:R-:W-:Y:S01]  /*12f0*/  LDTM.16dp32bit_t0_t15.x8 R4, tmem[UR17] ;  /* 0x00000011000479ee */ /* 0x000fe20008980000 */
[----:B------:R-:W0:Y:S01]  /*1300*/  LDTM.16dp32bit_t16_t31.x8 R4, tmem[UR17+0x8] ;  /* 0x00000811000479ee */ /* 0x000e2200089a0000 */
[----:B------:R-:W2:Y:S05]  /*1310*/  LDCU.64 UR18, c[0x0][0x3d0] ;  /* 0x00007a00ff1277ac */ /* 0x000eaa0008000a00 */
[----:B------:R-:W3:Y:S01]  /*1320*/  LDC R25, c[0x0][0x3d8] ;  /* 0x0000f600ff197b82 */ /* 0x000ee20000000800 */
[----:B------:R-:W4:Y:S01]  /*1330*/  @!P2 SYNCS.CCTL.IV [UR13+0x2000] ;  /* 0x00200000ff00a9b1 */ /* 0x000f22000800000d */
[----:B------:R-:W-:Y:S01]  /*1340*/  NOP ;  /* 0x0000000000007918 */ /* 0x000fe20000000000 */
[----:B--2---:R-:W-:Y:S01]  /*1350*/  UIMAD UR4, UR12, UR18, URZ ;  /* 0x000000120c0472a4 */ /* 0x004fe2000f8e02ff */
[----:B0-----:R-:W-:Y:S01]  /*1360*/  FMUL R3, R4, UR6 ;  /* 0x0000000604037c20 */ /* 0x001fe20008400000 */
[----:B------:R-:W-:Y:S01]  /*1370*/  FMUL R14, R5, UR6 ;  /* 0x00000006050e7c20 */ /* 0x000fe20008400000 */
[----:B------:R-:W-:Y:S01]  /*1380*/  FMUL R15, R6, UR6 ;  /* 0x00000006060f7c20 */ /* 0x000fe20008400000 */
[----:B------:R-:W-:Y:S01]  /*1390*/  FMUL R16, R7, UR6 ;  /* 0x0000000607107c20 */ /* 0x000fe20008400000 */
[----:B------:R-:W-:Y:S01]  /*13a0*/  FMUL R17, R8, UR6 ;  /* 0x0000000608117c20 */ /* 0x000fe20008400000 */
[----:B------:R-:W-:-:S02]  /*13b0*/  USHF.R.S32.HI UR5, URZ, 0x1f, UR4 ;  /* 0x0000001fff057899 */ /* 0x000fc40008011404 */
[----:B------:R-:W-:Y:S01]  /*13c0*/  FMNMX3 R15, R3, R14, R15, !PT ;  /* 0x0000000e030f7276 */ /* 0x000fe2000780000f */
[----:B------:R-:W-:Y:S01]  /*13d0*/  FMUL R3, R9, UR6 ;  /* 0x0000000609037c20 */ /* 0x000fe20008400000 */
[----:B------:R-:W-:Y:S02]  /*13e0*/  FMUL R14, R10, UR6 ;  /* 0x000000060a0e7c20 */ /* 0x000fe40008400000 */
[----:B------:R-:W-:Y:S01]  /*13f0*/  FMNMX3 R16, R15, R16, R17, !PT ;  /* 0x000000100f107276 */ /* 0x000fe20007800011 */
[----:B------:R-:W-:-:S03]  /*1400*/  FMUL R15, R11, UR6 ;  /* 0x000000060b0f7c20 */ /* 0x000fc60008400000 */
[----:B------:R-:W-:Y:S01]  /*1410*/  FMNMX3 R14, R16, R3, R14, !PT ;  /* 0x00000003100e7276 */ /* 0x000fe2000780000e */
[C---:B------:R-:W-:Y:S01]  /*1420*/  IMAD.SHL.U32 R16, R0.reuse, 0x2, RZ ;  /* 0x0000000200107824 */ /* 0x040fe200078e00ff */
[----:B------:R-:W-:Y:S02]  /*1430*/  LOP3.LUT R3, R0, 0x1f, RZ, 0xc0, !PT ;  /* 0x0000001f00037812 */ /* 0x000fe400078ec0ff */
[----:B------:R-:W-:Y:S02]  /*1440*/  FMNMX R14, R15, R14, !PT ;  /* 0x0000000e0f0e7209 */ /* 0x000fe40007800000 */
[----:B------:R-:W-:Y:S01]  /*1450*/  LOP3.LUT R19, R16, 0x1e, RZ, 0xc0, !PT ;  /* 0x0000001e10137812 */ /* 0x000fe200078ec0ff */
[C---:B------:R-:W-:Y:S01]  /*1460*/  IMAD R15, R3.reuse, UR19, RZ ;  /* 0x00000013030f7c24 */ /* 0x040fe2000f8e02ff */
[----:B------:R-:W-:Y:S01]  /*1470*/  ISETP.GE.U32.AND P5, PT, R3, 0x10, PT ;  /* 0x000000100300780c */ /* 0x000fe20003fa6070 */
[----:B------:R-:W0:Y:S01]  /*1480*/  SHFL.BFLY PT, R17, R14, 0x10, 0x1f ;  /* 0x0e001f000e117f89 */ /* 0x000e2200000e0000 */
[----:B------:R-:W-:-:S02]  /*1490*/  LOP3.LUT R3, R0, 0xff, RZ, 0xc0, !PT ;  /* 0x000000ff00037812 */ /* 0x000fc400078ec0ff */
[----:B------:R-:W-:Y:S02]  /*14a0*/  LOP3.LUT R18, R19, 0x60, R0, 0xf8, !PT ;  /* 0x0000006013127812 */ /* 0x000fe400078ef800 */
[----:B-1----:R-:W-:Y:S02]  /*14b0*/  IADD3 R26, P0, P6, R15, UR4, R26 ;  /* 0x000000040f1a7c10 */ /* 0x002fe4000fe1e01a */
[----:B------:R-:W-:Y:S02]  /*14c0*/  SHF.R.S32.HI R16, RZ, 0x1f, R15 ;  /* 0x0000001fff107819 */ /* 0x000fe4000001140f */
[----:B------:R-:W-:Y:S02]  /*14d0*/  LEA.HI R21, R3, R18, RZ, 0x19 ;  /* 0x0000001203157211 */ /* 0x000fe400078fc8ff */
[----:B------:R-:W-:Y:S02]  /*14e0*/  IADD3.X R19, PT, PT, R16, UR5, R27, P0, P6 ;  /* 0x0000000510137c10 */ /* 0x000fe400087ec41b */
[----:B------:R-:W-:-:S02]  /*14f0*/  LEA R21, R21, UR13, 0x2 ;  /* 0x0000000d15157c11 */ /* 0x000fc4000f8e10ff */
[C---:B------:R-:W-:Y:S02]  /*1500*/  ISETP.GE.U32.AND P6, PT, R3.reuse, 0x80, PT ;  /* 0x000000800300780c */ /* 0x040fe40003fc6070 */
[----:B------:R-:W-:Y:S02]  /*1510*/  LEA R20, R3, UR13, 0x2 ;  /* 0x0000000d03147c11 */ /* 0x000fe4000f8e10ff */
[----:B0-----:R-:W-:Y:S02]  /*1520*/  FMNMX R16, R14, R17, !PT ;  /* 0x000000110e107209 */ /* 0x001fe40007800000 */
[----:B------:R-:W-:-:S03]  /*1530*/  SHF.R.U32.HI R14, RZ, 0x5, R0 ;  /* 0x00000005ff0e7819 */ /* 0x000fc60000011600 */
[----:B----4-:R-:W-:Y:S01]  /*1540*/  @!P5 STS [R21+0x1800], R16 ;  /* 0x001800101500d388 */ /* 0x010fe20000000800 */
[----:B------:R-:W-:Y:S01]  /*1550*/  SGXT.U32 R14, R14, 0x3 ;  /* 0x000000030e0e781a */ /* 0x000fe20000000000 */
[----:B------:R-:W-:Y:S04]  /*1560*/  BAR.SYNC.DEFER_BLOCKING 0x0 ;  /* 0x0000000000007b1d */ /* 0x000fe80000010000 */
[----:B---3--:R-:W-:-:S04]  /*1570*/  IMAD R14, R14, R25, RZ ;  /* 0x000000190e0e7224 */ /* 0x008fc800078e02ff */
[----:B------:R-:W-:Y:S01]  /*1580*/  IMAD R15, R25, 0x8, R14 ;  /* 0x00000008190f7824 */ /* 0x000fe200078e020e */
[----:B------:R-:W-:-:S04]  /*1590*/  IADD3 R40, P0, PT, R14, R26, RZ ;  /* 0x0000001a0e287210 */ /* 0x000fc80007f1e0ff */
[----:B------:R-:W-:Y:S01]  /*15a0*/  LEA.HI.X.SX32 R41, R14, R19, 0x1, P0 ;  /* 0x000000130e297211 */ /* 0x000fe200000f0eff */
[----:B------:R-:W-:Y:S01]  /*15b0*/  IMAD R14, R25, 0x8, R15 ;  /* 0x00000008190e7824 */ /* 0x000fe200078e020f */
[----:B------:R-:W-:-:S04]  /*15c0*/  IADD3 R38, P0, PT, R15, R26, RZ ;  /* 0x0000001a0f267210 */ /* 0x000fc80007f1e0ff */
[----:B------:R-:W-:Y:S01]  /*15d0*/  LEA.HI.X.SX32 R39, R15, R19, 0x1, P0 ;  /* 0x000000130f277211 */ /* 0x000fe200000f0eff */
[----:B------:R-:W-:Y:S01]  /*15e0*/  IMAD R15, R25, 0x8, R14 ;  /* 0x00000008190f7824 */ /* 0x000fe200078e020e */
[----:B------:R-:W-:-:S04]  /*15f0*/  IADD3 R36, P0, PT, R14, R26, RZ ;  /* 0x0000001a0e247210 */ /* 0x000fc80007f1e0ff */
[----:B------:R-:W-:Y:S01]  /*1600*/  LEA.HI.X.SX32 R37, R14, R19, 0x1, P0 ;  /* 0x000000130e257211 */ /* 0x000fe200000f0eff */
[----:B------:R-:W0:Y:S01]  /*1610*/  @!P6 LDS R13, [R20+0x1800] ;  /* 0x00180000140de984 */ /* 0x000e220000000800 */
[----:B------:R-:W-:Y:S01]  /*1620*/  IADD3 R34, P0, PT, R15, R26, RZ ;  /* 0x0000001a0f227210 */ /* 0x000fe20007f1e0ff */
[----:B------:R-:W-:-:S03]  /*1630*/  IMAD R14, R25, 0x8, R15 ;  /* 0x00000008190e7824 */ /* 0x000fc600078e020f */
[----:B------:R-:W-:Y:S01]  /*1640*/  LEA.HI.X.SX32 R35, R15, R19, 0x1, P0 ;  /* 0x000000130f237211 */ /* 0x000fe200000f0eff */
        /* <DEDUP_REMOVED lines=8> */
[----:B------:R-:W-:Y:S02]  /*16d0*/  LEA.HI.X.SX32 R29, R14, R19, 0x1, P0 ;  /* 0x000000130e1d7211 */ /* 0x000fe400000f0eff */
[----:B------:R-:W-:-:S04]  /*16e0*/  IADD3 R26, P0, PT, R15, R26, RZ ;  /* 0x0000001a0f1a7210 */ /* 0x000fc80007f1e0ff */
[----:B------:R-:W-:Y:S02]  /*16f0*/  LEA.HI.X.SX32 R27, R15, R19, 0x1, P0 ;  /* 0x000000130f1b7211 */ /* 0x000fe400000f0eff */
[----:B------:R-:W-:-:S04]  /*1700*/  LOP3.LUT P0, RZ, R0, 0x1, RZ, 0xc0, !PT ;  /* 0x0000000100ff7812 */ /* 0x000fc8000780c0ff */
[----:B------:R-:W-:Y:S02]  /*1710*/  ISETP.LT.U32.AND P0, PT, R3, 0x80, !P0 ;  /* 0x000000800300780c */ /* 0x000fe40004701070 */
[----:B------:R-:W-:Y:S02]  /*1720*/  LEA R3, R18, UR13, 0x2 ;  /* 0x0000000d12037c11 */ /* 0x000fe4000f8e10ff */
[----:B------:R-:W-:Y:S01]  /*1730*/  PRMT R18, RZ, 0x7610, R18 ;  /* 0x00007610ff127816 */ /* 0x000fe20000000012 */
[----:B0-----:R-:W0:Y:S02]  /*1740*/  SHFL.BFLY PT, R16, R13, 0x1, 0x1f ;  /* 0x0c201f000d107f89 */ /* 0x001e2400000e0000 */
[----:B0-----:R-:W-:-:S06]  /*1750*/  FMNMX R15, R13, R16, !PT ;  /* 0x000000100d0f7209 */ /* 0x001fcc0007800000 */
[----:B------:R-:W-:Y:S01]  /*1760*/  @P0 STS [R20+0x1800], R15 ;  /* 0x0018000f14000388 */ /* 0x000fe20000000800 */
[----:B------:R-:W-:Y:S06]  /*1770*/  BAR.SYNC.DEFER_BLOCKING 0x0 ;  /* 0x0000000000007b1d */ /* 0x000fec0000010000 */
[----:B------:R-:W0:Y:S02]  /*1780*/  LDS R25, [R3+0x1800] ;  /* 0x0018000003197984 */ /* 0x000e240000000800 */
[----:B0-----:R-:W-:-:S05]  /*1790*/  FMNMX R25, R25, -INF , !PT ;  /* 0xff80000019197809 */ /* 0x001fca0007800000 */
[--C-:B------:R-:W-:Y:S01]  /*17a0*/  FFMA R4, R4, UR6, -R25.reuse ;  /* 0x0000000604047c23 */ /* 0x100fe20008000819 */
[--C-:B------:R-:W-:Y:S01]  /*17b0*/  FFMA R5, R5, UR6, -R25.reuse ;  /* 0x0000000605057c23 */ /* 0x100fe20008000819 */
[--C-:B------:R-:W-:Y:S01]  /*17c0*/  FFMA R6, R6, UR6, -R25.reuse ;  /* 0x0000000606067c23 */ /* 0x100fe20008000819 */
[--C-:B------:R-:W-:Y:S01]  /*17d0*/  FFMA R7, R7, UR6, -R25.reuse ;  /* 0x0000000607077c23 */ /* 0x100fe20008000819 */
[----:B------:R-:W-:Y:S01]  /*17e0*/  FMUL R4, R4, 1.4426950216293334961 ;  /* 0x3fb8aa3b04047820 */ /* 0x000fe20000400000 */
[----:B------:R-:W-:Y:S01]  /*17f0*/  FMUL R5, R5, 1.4426950216293334961 ;  /* 0x3fb8aa3b05057820 */ /* 0x000fe20000400000 */
[----:B------:R-:W-:Y:S01]  /*1800*/  FMUL R6, R6, 1.4426950216293334961 ;  /* 0x3fb8aa3b06067820 */ /* 0x000fe20000400000 */
[----:B------:R-:W-:Y:S01]  /*1810*/  FMUL R7, R7, 1.4426950216293334961 ;  /* 0x3fb8aa3b07077820 */ /* 0x000fe20000400000 */
[--C-:B------:R-:W-:Y:S01]  /*1820*/  FFMA R8, R8, UR6, -R25.reuse ;  /* 0x0000000608087c23 */ /* 0x100fe20008000819 */
[--C-:B------:R-:W-:Y:S01]  /*1830*/  FFMA R9, R9, UR6, -R25.reuse ;  /* 0x0000000609097c23 */ /* 0x100fe20008000819 */
[----:B------:R-:W-:Y:S01]  /*1840*/  MUFU.EX2 R4, R4 ;  /* 0x0000000400047308 */ /* 0x000fe20000000800 */
[--C-:B------:R-:W-:Y:S01]  /*1850*/  FFMA R10, R10, UR6, -R25.reuse ;  /* 0x000000060a0a7c23 */ /* 0x100fe20008000819 */
[----:B------:R-:W-:Y:S01]  /*1860*/  FMUL R8, R8, 1.4426950216293334961 ;  /* 0x3fb8aa3b08087820 */ /* 0x000fe20000400000 */
[----:B------:R-:W-:Y:S01]  /*1870*/  FMUL R9, R9, 1.4426950216293334961 ;  /* 0x3fb8aa3b09097820 */ /* 0x000fe20000400000 */
[----:B------:R-:W-:Y:S01]  /*1880*/  FFMA R11, R11, UR6, -R25 ;  /* 0x000000060b0b7c23 */ /* 0x000fe20008000819 */
[----:B------:R-:W-:-:S03]  /*1890*/  FMUL R10, R10, 1.4426950216293334961 ;  /* 0x3fb8aa3b0a0a7820 */ /* 0x000fc60000400000 */
[----:B------:R-:W0:Y:S01]  /*18a0*/  MUFU.EX2 R5, R5 ;  /* 0x0000000500057308 */ /* 0x000e220000000800 */
[----:B------:R-:W-:-:S07]  /*18b0*/  FMUL R11, R11, 1.4426950216293334961 ;  /* 0x3fb8aa3b0b0b7820 */ /* 0x000fce0000400000 */
[----:B------:R-:W1:Y:S08]  /*18c0*/  MUFU.EX2 R6, R6 ;  /* 0x0000000600067308 */ /* 0x000e700000000800 */
[----:B------:R-:W2:Y:S01]  /*18d0*/  MUFU.EX2 R7, R7 ;  /* 0x0000000700077308 */ /* 0x000ea20000000800 */
[----:B0-----:R-:W-:-:S07]  /*18e0*/  FADD R13, R4, R5 ;  /* 0x00000005040d7221 */ /* 0x001fce0000000000 */
[----:B------:R-:W0:Y:S01]  /*18f0*/  MUFU.EX2 R8, R8 ;  /* 0x0000000800087308 */ /* 0x000e220000000800 */
[----:B-1----:R-:W-:-:S07]  /*1900*/  FADD R14, R6, R13 ;  /* 0x0000000d060e7221 */ /* 0x002fce0000000000 */
[----:B------:R-:W1:Y:S01]  /*1910*/  MUFU.EX2 R9, R9 ;  /* 0x0000000900097308 */ /* 0x000e620000000800 */
[----:B--2---:R-:W-:-:S07]  /*1920*/  FADD R13, R7, R14 ;  /* 0x0000000e070d7221 */ /* 0x004fce0000000000 */
[----:B------:R-:W2:Y:S01]  /*1930*/  MUFU.EX2 R10, R10 ;  /* 0x0000000a000a7308 */ /* 0x000ea20000000800 */
[----:B0-----:R-:W-:-:S07]  /*1940*/  FADD R14, R8, R13 ;  /* 0x0000000d080e7221 */ /* 0x001fce0000000000 */
[----:B------:R-:W0:Y:S01]  /*1950*/  MUFU.EX2 R11, R11 ;  /* 0x0000000b000b7308 */ /* 0x000e220000000800 */
[----:B-1----:R-:W-:-:S04]  /*1960*/  FADD R13, R9, R14 ;  /* 0x0000000e090d7221 */ /* 0x002fc80000000000 */
[----:B--2---:R-:W-:-:S04]  /*1970*/  FADD R14, R10, R13 ;  /* 0x0000000d0a0e7221 */ /* 0x004fc80000000000 */
[----:B0-----:R-:W-:-:S05]  /*1980*/  FADD R14, R11, R14 ;  /* 0x0000000e0b0e7221 */ /* 0x001fca0000000000 */
[----:B------:R-:W0:Y:S02]  /*1990*/  SHFL.BFLY PT, R13, R14, 0x10, 0x1f ;  /* 0x0e001f000e0d7f89 */ /* 0x000e2400000e0000 */
[----:B0-----:R-:W-:Y:S01]  /*19a0*/  FADD R16, R14, R13 ;  /* 0x0000000d0e107221 */ /* 0x001fe20000000000 */
[----:B------:R-:W-:Y:S06]  /*19b0*/  BAR.SYNC.DEFER_BLOCKING 0x0 ;  /* 0x0000000000007b1d */ /* 0x000fec0000010000 */
[----:B------:R-:W-:Y:S02]  /*19c0*/  @!P5 STS [R21+0x1800], R16 ;  /* 0x001800101500d388 */ /* 0x000fe40000000800 */
[----:B------:R-:W-:Y:S06]  /*19d0*/  BAR.SYNC.DEFER_BLOCKING 0x0 ;  /* 0x0000000000007b1d */ /* 0x000fec0000010000 */
[----:B------:R-:W0:Y:S04]  /*19e0*/  @!P6 LDS R12, [R20+0x1800] ;  /* 0x00180000140ce984 */ /* 0x000e280000000800 */
[----:B0-----:R-:W0:Y:S02]  /*19f0*/  SHFL.BFLY PT, R13, R12, 0x1, 0x1f ;  /* 0x0c201f000c0d7f89 */ /* 0x001e2400000e0000 */
[----:B0-----:R-:W-:-:S05]  /*1a00*/  FADD R13, R12, R13 ;  /* 0x0000000d0c0d7221 */ /* 0x001fca0000000000 */
[----:B------:R0:W-:Y:S01]  /*1a10*/  @P0 STS [R20+0x1800], R13 ;  /* 0x0018000d14000388 */ /* 0x0001e20000000800 */
[----:B------:R-:W-:Y:S01]  /*1a20*/  BAR.SYNC.DEFER_BLOCKING 0x0 ;  /* 0x0000000000007b1d */ /* 0x000fe20000010000 */
[----:B------:R-:W-:Y:S02]  /*1a30*/  PRMT R14, RZ, 0x7610, R14 ;  /* 0x00007610ff0e7816 */ /* 0x000fe4000000000e */
[----:B------:R-:W-:Y:S02]  /*1a40*/  PRMT R16, RZ, 0x7610, R16 ;  /* 0x00007610ff107816 */ /* 0x000fe40000000010 */
[----:B------:R-:W-:Y:S02]  /*1a50*/  PRMT R66, RZ, 0x7610, R66 ;  /* 0x00007610ff427816 */ /* 0x000fe40000000042 */
[----:B------:R-:W-:Y:S02]  /*1a60*/  PRMT R68, RZ, 0x7610, R68 ;  /* 0x00007610ff447816 */ /* 0x000fe40000000044 */
[----:B------:R-:W-:-:S02]  /*1a70*/  PRMT R50, RZ, 0x7610, R50 ;  /* 0x00007610ff327816 */ /* 0x000fc40000000032 */
[----:B------:R-:W-:Y:S01]  /*1a80*/  PRMT R52, RZ, 0x7610, R52 ;  /* 0x00007610ff347816 */ /* 0x000fe20000000034 */
[----:B------:R-:W2:Y:S04]  /*1a90*/  @P3 LDG.E.U8 R18, desc[UR26][R40.64] ;  /* 0x0000001a28123981 */ /* 0x000ea8000c1e1100 */
[----:B------:R-:W3:Y:S04]  /*1aa0*/  @P3 LDG.E.U8 R60, desc[UR26][R38.64] ;  /* 0x0000001a263c3981 */ /* 0x000ee8000c1e1100 */
[----:B------:R-:W4:Y:S04]  /*1ab0*/  @P3 LDG.E.U8 R14, desc[UR26][R36.64] ;  /* 0x0000001a240e3981 */ /* 0x000f28000c1e1100 */
[----:B------:R-:W5:Y:S04]  /*1ac0*/  @P3 LDG.E.U8 R16, desc[UR26][R34.64] ;  /* 0x0000001a22103981 */ /* 0x000f68000c1e1100 */
[----:B------:R-:W5:Y:S04]  /*1ad0*/  @P3 LDG.E.U8 R66, desc[UR26][R32.64] ;  /* 0x0000001a20423981 */ /* 0x000f68000c1e1100 */
[----:B------:R-:W5:Y:S04]  /*1ae0*/  @P3 LDG.E.U8 R68, desc[UR26][R30.64] ;  /* 0x0000001a1e443981 */ /* 0x000f68000c1e1100 */
[----:B------:R-:W5:Y:S04]  /*1af0*/  @P3 LDG.E.U8 R50, desc[UR26][R28.64] ;  /* 0x0000001a1c323981 */ /* 0x000f68000c1e1100 */
[----:B------:R-:W5:Y:S01]  /*1b00*/  @P3 LDG.E.U8 R52, desc[UR26][R26.64] ;  /* 0x0000001a1a343981 */ /* 0x000f62000c1e1100 */
[----:B------:R-:W-:Y:S01]  /*1b10*/  SHF.R.S32.HI R15, RZ, 0x2, R0 ;  /* 0x00000002ff0f7819 */ /* 0x000fe20000011400 */
[C---:B------:R-:W-:Y:S01]  /*1b20*/  IMAD.SHL.U32 R12, R0.reuse, 0x20, RZ ;  /* 0x00000020000c7824 */ /* 0x040fe200078e00ff */
[----:B0-----:R-:W-:Y:S01]  /*1b30*/  LOP3.LUT R13, R0, 0x60, RZ, 0xc0, !PT ;  /* 0x00000060000d7812 */ /* 0x001fe200078ec0ff */
[----:B------:R-:W0:Y:S01]  /*1b40*/  LDS R42, [R3+0x1800] ;  /* 0x00180000032a7984 */ /* 0x000e220000000800 */
[----:B------:R-:W-:Y:S01]  /*1b50*/  SGXT R15, R15, 0x1 ;  /* 0x000000010f0f781a */ /* 0x000fe20000000200 */
[----:B------:R-:W-:Y:S01]  /*1b60*/  UIADD3 UR9, UPT, UPT, UR21, -0x20, URZ ;  /* 0xffffffe015097890 */ /* 0x000fe2000fffe0ff */
[----:B------:R-:W-:Y:S01]  /*1b70*/  F2FP.SATFINITE.E4M3.F32.PACK_AB_MERGE_C R7, R7, R6, RZ ;  /* 0x000000060707723e */ /* 0x000fe200048070ff */
[----:B------:R-:W-:Y:S01]  /*1b80*/  BAR.SYNC.DEFER_BLOCKING 0x0 ;  /* 0x0000000000007b1d */ /* 0x000fe20000010000 */
[----:B------:R-:W-:Y:S01]  /*1b90*/  LOP3.LUT R24, R15, 0x90, RZ, 0xc0, !PT ;  /* 0x000000900f187812 */ /* 0x000fe200078ec0ff */
[----:B------:R-:W-:Y:S01]  /*1ba0*/  FADD R6, -R25, -INF ;  /* 0xff80000019067421 */ /* 0x000fe20000000100 */
[----:B------:R-:W-:-:S02]  /*1bb0*/  LOP3.LUT R15, R12, 0x160, RZ, 0xc0, !PT ;  /* 0x000001600c0f7812 */ /* 0x000fc400078ec0ff */
[C---:B------:R-:W-:Y:S01]  /*1bc0*/  LOP3.LUT R12, R0.reuse, 0x80, RZ, 0xc0, !PT ;  /* 0x00000080000c7812 */ /* 0x040fe200078ec0ff */
[----:B------:R-:W-:Y:S01]  /*1bd0*/  IMAD R17, R13, 0x10, R24 ;  /* 0x000000100d117824 */ /* 0x000fe200078e0218 */
[----:B------:R-:W-:Y:S01]  /*1be0*/  LOP3.LUT R13, R0, 0x10, RZ, 0xc0, !PT ;  /* 0x00000010000d7812 */ /* 0x000fe200078ec0ff */
[----:B------:R-:W-:Y:S01]  /*1bf0*/  VIADD R24, R15, UR13 ;  /* 0x0000000d0f187c36 */ /* 0x000fe20008000000 */
[----:B------:R-:W-:Y:S01]  /*1c00*/  SHF.R.U32.HI R12, RZ, 0x3, R12 ;  /* 0x00000003ff0c7819 */ /* 0x000fe2000001160c */
[----:B------:R-:W-:Y:S01]  /*1c10*/  FMUL R51, R6, 1.4426950216293334961 ;  /* 0x3fb8aa3b06337820 */ /* 0x000fe20000400000 */
[----:B------:R-:W-:Y:S02]  /*1c20*/  F2FP.SATFINITE.E4M3.F32.PACK_AB_MERGE_C R10, R11, R10, RZ ;  /* 0x0000000a0b0a723e */ /* 0x000fe400048070ff */
[----:B------:R-:W-:Y:S02]  /*1c30*/  LEA.HI R13, R13, R24, RZ, 0x1f ;  /* 0x000000180d0d7211 */ /* 0x000fe400078ff8ff */
[----:B------:R-:W-:Y:S01]  /*1c40*/  LOP3.LUT R12, R17, R12, RZ, 0x3c, !PT ;  /* 0x0000000c110c7212 */ /* 0x000fe200078e3cff */
[----:B------:R-:W1:Y:S01]  /*1c50*/  MUFU.EX2 R51, R51 ;  /* 0x0000003300337308 */ /* 0x000e620000000800 */
[----:B------:R-:W-:-:S02]  /*1c60*/  F2FP.SATFINITE.E4M3.F32.PACK_AB_MERGE_C R70, R5, R4, R7 ;  /* 0x000000040546723e */ /* 0x000fc40004807007 */
[----:B------:R-:W-:Y:S01]  /*1c70*/  F2FP.SATFINITE.E4M3.F32.PACK_AB_MERGE_C R71, R9, R8, R10 ;  /* 0x000000080947723e */ /* 0x000fe2000480700a */
[----:B------:R-:W-:Y:S01]  /*1c80*/  IMAD.IADD R24, R12, 0x1, R13 ;  /* 0x000000010c187824 */ /* 0x000fe200078e020d */
[----:B--2---:R-:W-:Y:S04]  /*1c90*/  STS.U8 [R23+UR13+0x1800], R18 ;  /* 0x0018001217007988 */ /* 0x004fe8000800000d */
[----:B---3--:R-:W-:Y:S04]  /*1ca0*/  STS.U8 [R23+UR13+0x1900], R60 ;  /* 0x0019003c17007988 */ /* 0x008fe8000800000d */
[----:B----4-:R-:W-:Y:S04]  /*1cb0*/  STS.U8 [R23+UR13+0x1a00], R14 ;  /* 0x001a000e17007988 */ /* 0x010fe8000800000d */
[----:B-----5:R2:W-:Y:S04]  /*1cc0*/  STS.U8 [R23+UR13+0x1b00], R16 ;  /* 0x001b001017007988 */ /* 0x0205e8000800000d */
[----:B------:R3:W-:Y:S04]  /*1cd0*/  STS.U8 [R23+UR13+0x1c00], R66 ;  /* 0x001c004217007988 */ /* 0x0007e8000800000d */
[----:B------:R3:W-:Y:S04]  /*1ce0*/  STS.U8 [R23+UR13+0x1d00], R68 ;  /* 0x001d004417007988 */ /* 0x0007e8000800000d */
[----:B------:R3:W-:Y:S04]  /*1cf0*/  STS.U8 [R23+UR13+0x1e00], R50 ;  /* 0x001e003217007988 */ /* 0x0007e8000800000d */
[----:B------:R3:W-:Y:S04]  /*1d00*/  STS.U8 [R23+UR13+0x1f00], R52 ;  /* 0x001f003417007988 */ /* 0x0007e8000800000d */
[----:B------:R3:W-:Y:S01]  /*1d10*/  STS.64 [R24+0x1000], R70 ;  /* 0x0010004618007388 */ /* 0x0007e20000000a00 */
[----:B--2---:R-:W2:Y:S01]  /*1d20*/  LDTM.16dp32bit_t0_t15.x16 R4, tmem[UR15] ;  /* 0x0000000f000479ee */ /* 0x004ea20008a00000 */
[----:B------:R-:W4:Y:S01]  /*1d30*/  LDTM.16dp32bit_t16_t31.x16 R4, tmem[UR15+0x10] ;  /* 0x0000100f000479ee */ /* 0x000f220008a20000 */
[----:B------:R-:W-:Y:S01]  /*1d40*/  NOP ;  /* 0x0000000000007918 */ /* 0x000fe20000000000 */
[----:B01----:R-:W-:Y:S05]  /*1d50*/  @!P3 BRA `(.L_x_9) ;  /* 0x000000000048b947 */ /* 0x003fea0003800000 */
[C---:B--2-4-:R-:W-:Y:S01]  /*1d60*/  FMUL R4, R51.reuse, R4 ;  /* 0x0000000433047220 */ /* 0x054fe20000400000 */
[C---:B------:R-:W-:Y:S01]  /*1d70*/  FMUL R5, R51.reuse, R5 ;  /* 0x0000000533057220 */ /* 0x040fe20000400000 */
        /* <DEDUP_REMOVED lines=13> */
[----:B------:R-:W-:-:S04]  /*1e50*/  FMUL R19, R51, R19 ;  /* 0x0000001333137220 */ /* 0x000fc80000400000 */
[----:B------:R0:W-:Y:S01]  /*1e60*/  STTM.16dp32bit_t0_t15.x16 tmem[UR15], R4 ;  /* 0x00000004000079ed */ /* 0x0001e20008a0000f */
[----:B------:R0:W-:Y:S02]  /*1e70*/  STTM.16dp32bit_t16_t31.x16 tmem[UR15+0x10], R4 ;  /* 0x00001004000079ed */ /* 0x0001e40008a2000f */
.L_x_9:
[----:B----4-:R-:W1:Y:S02]  /*1e80*/  FENCE.VIEW.ASYNC.T ;  /* 0x00000000000073c6 */ /* 0x010e640000000200 */
[----:B-1----:R-:W-:Y:S01]  /*1e90*/  BAR.SYNC.DEFER_BLOCKING 0x0 ;  /* 0x0000000000007b1d */ /* 0x002fe20000010000 */
[----:B------:R-:W-:Y:S01]  /*1ea0*/  UISETP.GE.AND UP1, UPT, UR9, 0x1, UPT ;  /* 0x000000010900788c */ /* 0x000fe2000bf26270 */
[----:B------:R-:W-:-:S04]  /*1eb0*/  FADD R42, R51, R42 ;  /* 0x0000002a332a7221 */ /* 0x000fc80000000000 */
[----:B------:R1:W-:Y:S06]  /*1ec0*/  MEMBAR.ALL.CTA ;  /* 0x0000000000007992 */ /* 0x0003ec0000008000 */
[----:B-1----:R-:W1:Y:S02]  /*1ed0*/  FENCE.VIEW.ASYNC.S ;  /* 0x00000000000073c6 */ /* 0x002e640000000000 */
[----:B-1----:R-:W-:Y:S06]  /*1ee0*/  BAR.SYNC.DEFER_BLOCKING 0x0 ;  /* 0x0000000000007b1d */ /* 0x002fec0000010000 */
[----:B------:R-:W-:Y:S05]  /*1ef0*/  @!P4 BRA `(.L_x_10) ;  /* 0x000000000040c947 */ /* 0x000fea0003800000 */
[----:B------:R-:W-:Y:S02]  /*1f00*/  UIADD3 UR4, UPT, UPT, UR13, 0x1000, URZ ;  /* 0x000010000d047890 */ /* 0x000fe4000fffe0ff */
[----:B------:R-:W-:Y:S02]  /*1f10*/  UIADD3 UR5, UPT, UPT, UR13, 0x1800, URZ ;  /* 0x000018000d057890 */ /* 0x000fe4000fffe0ff */
[----:B------:R-:W-:Y:S02]  /*1f20*/  USHF.R.U32.HI UR4, URZ, 0x4, UR4 ;  /* 0x00000004ff047899 */ /* 0x000fe40008011604 */
[----:B------:R-:W-:Y:S02]  /*1f30*/  USHF.R.U32.HI UR5, URZ, 0x4, UR5 ;  /* 0x00000004ff057899 */ /* 0x000fe40008011605 */
[----:B------:R-:W-:Y:S02]  /*1f40*/  USGXT.U32 UR6, UR4, 0xe ;  /* 0x0000000e0406789a */ /* 0x000fe40008000000 */
[----:B------:R-:W-:Y:S01]  /*1f50*/  USGXT.U32 UR10, UR5, 0xe ;  /* 0x0000000e050a789a */ /* 0x000fe20008000000 */
[----:B------:R-:W-:-:S02]  /*1f60*/  UMOV UR4, UR16 ;  /* 0x0000001000047c82 */ /* 0x000fc40008000000 */
[----:B------:R-:W-:Y:S01]  /*1f70*/  UMOV UR5, URZ ;  /* 0x000000ff00057c82 */ /* 0x000fe20008000000 */
[----:B------:R-:W-:Y:S01]  /*1f80*/  UMOV UR24, 0x0 ;  /* 0x0000000000187882 */ /* 0x000fe20000000000 */
[----:B------:R-:W-:Y:S01]  /*1f90*/  UMOV UR25, 0x4100010 ;  /* 0x0410001000197882 */ /* 0x000fe20000000000 */
[----:B------:R-:W-:Y:S01]  /*1fa0*/  UMOV UR7, 0xc0004010 ;  /* 0xc000401000077882 */ /* 0x000fe20000000000 */
[----:B------:R-:W-:Y:S01]  /*1fb0*/  UMOV UR11, 0xc0004010 ;  /* 0xc0004010000b7882 */ /* 0x000fe20000000000 */
[----:B------:R-:W-:Y:S01]  /*1fc0*/  UMOV UR4, UR4 ;  /* 0x0000000400047c82 */ /* 0x000fe20008000000 */
[----:B------:R1:W-:Y:S01]  /*1fd0*/  UTCQMMA gdesc[UR6], gdesc[UR10], tmem[UR28], tmem[UR24], idesc[UR25], UPT ;  /* 0x00ff180a060075ea */ /* 0x0003e2000b80031c */
[----:B------:R1:W-:Y:S01]  /*1fe0*/  UTCBAR [UR4], URZ ;  /* 0x000000ff040073e9 */ /* 0x0003e200080000ff */
[----:B------:R-:W-:Y:S02]  /*1ff0*/  NOP ;  /* 0x0000000000007918 */ /* 0x000fe40000000000 */
.L_x_10:
[----:B------:R-:W-:Y:S01]  /*2000*/  FSEL R25, R25, -INF , P3 ;  /* 0xff80000019197808 */ /* 0x000fe20001800000 */
[----:B-1----:R-:W-:Y:S01]  /*2010*/  UMOV UR6, URZ ;  /* 0x000000ff00067c82 */ /* 0x002fe20008000000 */
[----:B------:R-:W-:Y:S01]  /*2020*/  FSEL R42, R42, 1, P3 ;  /* 0x3f8000002a2a7808 */ /* 0x000fe20001800000 */
[----:B------:R-:W-:Y:S06]  /*2030*/  BRA.U !UP1, `(.L_x_11) ;  /* 0x0000001109047547 */ /* 0x000fec000b800000 */
[----:B------:R-:W-:Y:S01]  /*2040*/  USHF.R.U32.HI UR33, URZ, 0x4, UR13 ;  /* 0x00000004ff217899 */ /* 0x000fe2000801160d */
[----:B------:R-:W-:Y:S01]  /*2050*/  IMAD.SHL.U32 R43, R43, 0x20, RZ ;  /* 0x000000202b2b7824 */ /* 0x000fe200078e00ff */
[----:B------:R-:W-:Y:S01]  /*2060*/  UIADD3 UR7, UPT, UPT, UR13, 0x1000, URZ ;  /* 0x000010000d077890 */ /* 0x000fe2000fffe0ff */
[----:B0-2---:R-:W-:Y:S01]  /*2070*/  IMAD.MOV.U32 R12, RZ, RZ, R25 ;  /* 0x000000ffff0c7224 */ /* 0x005fe200078e0019 */
[----:B------:R-:W-:Y:S01]  /*2080*/  USHF.R.U32.HI UR4, URZ, 0x4, UR20 ;  /* 0x00000004ff047899 */ /* 0x000fe20008011614 */
[----:B------:R-:W-:Y:S01]  /*2090*/  IMAD.MOV.U32 R14, RZ, RZ, RZ ;  /* 0x000000ffff0e7224 */ /* 0x000fe200078e00ff */
[----:B------:R-:W-:Y:S01]  /*20a0*/  UIADD3 UR6, UPT, UPT, UR13, 0x2800, URZ ;  /* 0x000028000d067890 */ /* 0x000fe2000fffe0ff */
[----:B------:R-:W-:Y:S01]  /*20b0*/  IMAD.MOV.U32 R51, RZ, RZ, R43 ;  /* 0x000000ffff337224 */ /* 0x000fe200078e002b */
[----:B------:R-:W-:Y:S02]  /*20c0*/  USGXT.U32 UR33, UR33, 0xe ;  /* 0x0000000e2121789a */ /* 0x000fe40008000000 */
[----:B------:R-:W-:-:S02]  /*20d0*/  USHF.L.U32 UR30, UR19, 0x5, URZ ;  /* 0x00000005131e7899 */ /* 0x000fc400080006ff */
[----:B------:R-:W-:Y:S02]  /*20e0*/  USHF.R.U32.HI UR7, URZ, 0x4, UR7 ;  /* 0x00000004ff077899 */ /* 0x000fe40008011607 */
[----:B------:R-:W-:Y:S02]  /*20f0*/  USGXT.U32 UR4, UR4, 0xe ;  /* 0x0000000e0404789a */ /* 0x000fe40008000000 */
[----:B------:R-:W-:Y:S02]  /*2100*/  USHF.R.U32.HI UR6, URZ, 0x4, UR6 ;  /* 0x00000004ff067899 */ /* 0x000fe40008011606 */
[----:B------:R-:W-:Y:S01]  /*2110*/  UIADD3 UR36, UP2, UPT, UR33, 0x80, URZ ;  /* 0x0000008021247890 */ /* 0x000fe2000ff5e0ff */
[----:B------:R-:W-:Y:S01]  /*2120*/  UMOV UR5, URZ ;  /* 0x000000ff00057c82 */ /* 0x000fe20008000000 */
[----:B------:R-:W-:Y:S01]  /*2130*/  UMOV UR18, 0xfffffffe ;  /* 0xfffffffe00127882 */ /* 0x000fe20000000000 */
[----:B------:R-:W-:Y:S01]  /*2140*/  UMOV UR19, 0x7fffbfdf ;  /* 0x7fffbfdf00137882 */ /* 0x000fe20000000000 */
[----:B------:R-:W-:-:S02]  /*2150*/  USGXT.U32 UR34, UR7, 0xe ;  /* 0x0000000e0722789a */ /* 0x000fc40008000000 */
[----:B------:R-:W-:Y:S01]  /*2160*/  UISETP.NE.U32.AND UP1, UPT, UR22, URZ, UPT ;  /* 0x000000ff1600728c */ /* 0x000fe2000bf25070 */
[----:B------:R-:W0:Y:S01]  /*2170*/  LDCU UR35, c[0x0][0x3a8] ;  /* 0x00007500ff2377ac */ /* 0x000e220008000800 */
[----:B------:R-:W-:Y:S02]  /*2180*/  USGXT.U32 UR29, UR6, 0xe ;  /* 0x0000000e061d789a */ /* 0x000fe40008000000 */
[----:B------:R-:W-:Y:S02]  /*2190*/  UIADD3.X UR37, UPT, UPT, UR5, -0x7fffbfe0, URZ, UP2, !UPT ;  /* 0x8000402005257890 */ /* 0x000fe400097fe4ff */
[----:B------:R-:W-:Y:S01]  /*21a0*/  UIADD3.64 UR18, UPT, UPT, UR4, -UR18, URZ ;  /* 0x8000001204127297 */ /* 0x000fe2000fffe0ff */
[----:B------:R-:W-:Y:S01]  /*21b0*/  UMOV UR31, 0x1 ;  /* 0x00000001001f7882 */ /* 0x000fe20000000000 */
[----:B------:R-:W-:Y:S01]  /*21c0*/  UMOV UR7, URZ ;  /* 0x000000ff00077c82 */ /* 0x000fe20008000000 */
[----:B------:R-:W-:Y:S01]  /*21d0*/  UMOV UR8, URZ ;  /* 0x000000ff00087c82 */ /* 0x000fe20008000000 */
[----:B------:R-:W-:-:S08]  /*21e0*/  UMOV UR32, UR30 ;  /* 0x0000001e00207c82 */ /* 0x000fd00008000000 */
.L_x_16:
[----:B------:R-:W-:Y:S02]  /*21f0*/  SHF.R.S32.HI R13, RZ, 0x1f, R51 ;  /* 0x0000001fff0d7819 */ /* 0x000fe40000011433 */
[C---:B------:R-:W-:Y:S02]  /*2200*/  IADD3 R16, P4, PT, R51.reuse, R64, RZ ;  /* 0x0000004033107210 */ /* 0x040fe40007f9e0ff */
[----:B------:R-:W-:-:S03]  /*2210*/  IADD3 R60, P3, PT, R51, R58, RZ ;  /* 0x0000003a333c7210 */ /* 0x000fc60007f7e0ff */
[----:B------:R-:W-:Y:S01]  /*2220*/  IMAD.X R17, R13, 0x1, R65, P4 ;  /* 0x000000010d117824 */ /* 0x000fe200020e0641 */
[----:B------:R-:W-:Y:S01]  /*2230*/  IADD3 R18, P4, PT, R51, R54, RZ ;  /* 0x0000003633127210 */ /* 0x000fe20007f9e0ff */
[----:B------:R-:W-:Y:S01]  /*2240*/  IMAD.X R61, R13, 0x1, R59, P3 ;  /* 0x000000010d3d7824 */ /* 0x000fe200018e063b */
[----:B------:R-:W-:Y:S02]  /*2250*/  IADD3 R4, P3, PT, R51, R46, RZ ;  /* 0x0000002e33047210 */ /* 0x000fe40007f7e0ff */
[----:B---3--:R1:W2:Y:S01]  /*2260*/  LDG.E.U8 R66, desc[UR26][R16.64] ;  /* 0x0000001a10427981 */ /* 0x0082a2000c1e1100 */
[----:B------:R-:W-:Y:S01]  /*2270*/  IMAD.X R19, R13, 0x1, R55, P4 ;  /* 0x000000010d137824 */ /* 0x000fe200020e0637 */
[----:B------:R-:W-:Y:S01]  /*2280*/  IADD3 R6, P4, PT, R51, R62, RZ ;  /* 0x0000003e33067210 */ /* 0x000fe20007f9e0ff */
[----:B------:R-:W-:Y:S01]  /*2290*/  IMAD.X R5, R13, 0x1, R47, P3 ;  /* 0x000000010d057824 */ /* 0x000fe200018e062f */
[----:B------:R-:W-:Y:S01]  /*22a0*/  IADD3 R8, P3, PT, R51, R56, RZ ;  /* 0x0000003833087210 */ /* 0x000fe20007f7e0ff */
[----:B------:R-:W3:Y:S02]  /*22b0*/  LDG.E.U8 R60, desc[UR26][R60.64] ;  /* 0x0000001a3c3c7981 */ /* 0x000ee4000c1e1100 */
[----:B------:R-:W-:Y:S01]  /*22c0*/  IMAD.X R7, R13, 0x1, R63, P4 ;  /* 0x000000010d077824 */ /* 0x000fe200020e063f */
[----:B------:R-:W-:Y:S01]  /*22d0*/  IADD3 R10, P4, PT, R51, R48, RZ ;  /* 0x00000030330a7210 */ /* 0x000fe20007f9e0ff */
[----:B------:R-:W-:Y:S01]  /*22e0*/  IMAD.X R9, R13, 0x1, R57, P3 ;  /* 0x000000010d097824 */ /* 0x000fe200018e0639 */
[----:B-1----:R-:W-:Y:S01]  /*22f0*/  IADD3 R16, P3, PT, R51, R44, RZ ;  /* 0x0000002c33107210 */ /* 0x002fe20007f7e0ff */
[----:B------:R-:W4:Y:S02]  /*2300*/  LDG.E.U8 R18, desc[UR26][R18.64] ;  /* 0x0000001a12127981 */ /* 0x000f24000c1e1100 */
[----:B------:R-:W-:-:S02]  /*2310*/  IMAD.X R11, R13, 0x1, R49, P4 ;  /* 0x000000010d0b7824 */ /* 0x000fc400020e0631 */
[----:B------:R-:W-:Y:S01]  /*2320*/  IMAD.X R17, R13, 0x1, R45, P3 ;  /* 0x000000010d117824 */ /* 0x000fe200018e062d */
[----:B------:R-:W5:Y:S04]  /*2330*/  LDG.E.U8 R4, desc[UR26][R4.64] ;  /* 0x0000001a04047981 */ /* 0x000f68000c1e1100 */
[----:B------:R-:W5:Y:S04]  /*2340*/  LDG.E.U8 R7, desc[UR26][R6.64] ;  /* 0x0000001a06077981 */ /* 0x000f68000c1e1100 */
[----:B------:R-:W5:Y:S04]  /*2350*/  LDG.E.U8 R9, desc[UR26][R8.64] ;  /* 0x0000001a08097981 */ /* 0x000f68000c1e1100 */
[----:B------:R-:W5:Y:S04]  /*2360*/  LDG.E.U8 R11, desc[UR26][R10.64] ;  /* 0x0000001a0a0b7981 */ /* 0x000f68000c1e1100 */
[----:B------:R-:W5:Y:S01]  /*2370*/  LDG.E.U8 R17, desc[UR26][R16.64] ;  /* 0x0000001a10117981 */ /* 0x000f62000c1e1100 */
[----:B------:R-:W-:Y:S01]  /*2380*/  UMOV UR10, 0x1 ;  /* 0x00000001000a7882 */ /* 0x000fe20000000000 */
[----:B------:R-:W-:Y:S01]  /*2390*/  VOTEU.ALL UP2, P2 ;  /* 0x0000000000ff7886 */ /* 0x000fe20001040000 */
[----:B------:R-:W-:-:S04]  /*23a0*/  @!UP0 UIADD3 UR10, UPT, UPT, -UR10, 0x100000, URZ ;  /* 0x001000000a0a8890 */ /* 0x000fc8000fffe1ff */
[----:B------:R-:W-:Y:S02]  /*23b0*/  @!UP0 USHF.L.U32 UR11, UR10, 0xb, URZ ;  /* 0x0000000b0a0b8899 */ /* 0x000fe400080006ff */
[----:B------:R-:W-:Y:S01]  /*23c0*/  @!UP0 USHF.L.U32 UR10, UR10, 0x1, URZ ;  /* 0x000000010a0a8899 */ /* 0x000fe200080006ff */
[----:B--2---:R1:W-:Y:S04]  /*23d0*/  STS.U8 [R23+UR13+0x2000], R66 ;  /* 0x0020004217007988 */ /* 0x0043e8000800000d */
[----:B---3--:R1:W-:Y:S04]  /*23e0*/  STS.U8 [R23+UR13+0x2200], R60 ;  /* 0x0022003c17007988 */ /* 0x0083e8000800000d */
[----:B----4-:R1:W-:Y:S04]  /*23f0*/  STS.U8 [R23+UR13+0x2400], R18 ;  /* 0x0024001217007988 */ /* 0x0103e8000800000d */
[----:B-----5:R1:W-:Y:S04]  /*2400*/  STS.U8 [R23+UR13+0x2600], R4 ;  /* 0x0026000417007988 */ /* 0x0203e8000800000d */
[----:B------:R1:W-:Y:S04]  /*2410*/  STS.U8 [R22+UR13+0x2100], R7 ;  /* 0x0021000716007988 */ /* 0x0003e8000800000d */
[----:B------:R1:W-:Y:S04]  /*2420*/  STS.U8 [R22+UR13+0x2300], R9 ;  /* 0x0023000916007988 */ /* 0x0003e8000800000d */
[----:B------:R1:W-:Y:S04]  /*2430*/  STS.U8 [R22+UR13+0x2500], R11 ;  /* 0x0025000b16007988 */ /* 0x0003e8000800000d */
[----:B------:R1:W-:Y:S01]  /*2440*/  STS.U8 [R22+UR13+0x2700], R17 ;  /* 0x0027001116007988 */ /* 0x0003e2000800000d */
[----:B------:R2:W-:Y:S06]  /*2450*/  MEMBAR.ALL.CTA ;  /* 0x0000000000007992 */ /* 0x0005ec0000008000 */
[----:B--2---:R-:W-:Y:S04]  /*2460*/  FENCE.VIEW.ASYNC.S ;  /* 0x00000000000073c6 */ /* 0x004fe80000000000 */
[----:B------:R-:W2:Y:S02]  /*2470*/  FENCE.VIEW.ASYNC.S ;  /* 0x00000000000073c6 */ /* 0x000ea40000000000 */
[----:B--2---:R1:W2:Y:S02]  /*2480*/  @!UP2 SYNCS.EXCH.64 URZ, [UR13+0x3010], UR10 ;  /* 0x0030100a0dffa5b2 */ /* 0x0042a40008000100 */
[----:B--2---:R-:W-:Y:S06]  /*2490*/  BAR.SYNC.DEFER_BLOCKING 0x0 ;  /* 0x0000000000007b1d */ /* 0x004fec0000010000 */
[----:B-1----:R-:W-:Y:S05]  /*24a0*/  BRA.U UP1, `(.L_x_12) ;  /* 0x00000001013c7547 */ /* 0x002fea000b800000 */
[----:B------:R-:W-:Y:S01]  /*24b0*/  UIADD3 UR10, UPT, UPT, UR13, 0x3010, URZ ;  /* 0x000030100d0a7890 */ /* 0x000fe2000fffe0ff */
[----:B------:R-:W-:Y:S01]  /*24c0*/  UMOV UR22, UR33 ;  /* 0x0000002100167c82 */ /* 0x000fe20008000000 */
[----:B------:R-:W-:Y:S01]  /*24d0*/  UMOV UR23, 0x80004020 ;  /* 0x8000402000177882 */ /* 0x000fe20000000000 */
[----:B------:R-:W-:Y:S01]  /*24e0*/  UMOV UR20, UR4 ;  /* 0x0000000400147c82 */ /* 0x000fe20008000000 */
[----:B------:R-:W-:Y:S01]  /*24f0*/  UMOV UR21, 0x80004020 ;  /* 0x8000402000157882 */ /* 0x000fe20000000000 */
[----:B------:R-:W-:Y:S01]  /*2500*/  UMOV UR24, 0x0 ;  /* 0x0000000000187882 */ /* 0x000fe20000000000 */
[----:B------:R-:W-:Y:S01]  /*2510*/  UMOV UR25, 0x4088010 ;  /* 0x0408801000197882 */ /* 0x000fe20000000000 */
[----:B------:R-:W-:Y:S01]  /*2520*/  UMOV UR11, URZ ;  /* 0x000000ff000b7c82 */ /* 0x000fe20008000000 */
[----:B------:R-:W-:Y:S01]  /*2530*/  UMOV UR38, 0x0 ;  /* 0x0000000000267882 */ /* 0x000fe20000000000 */
[----:B------:R-:W-:Y:S01]  /*2540*/  UMOV UR39, 0x4088010 ;  /* 0x0408801000277882 */ /* 0x000fe20000000000 */
[----:B------:R1:W-:Y:S01]  /*2550*/  UTCQMMA gdesc[UR22], gdesc[UR20], tmem[UR14], tmem[UR24], idesc[UR25], !UPT ;  /* 0x00ff1814160075ea */ /* 0x0003e2000f80030e */
[----:B------:R-:W-:Y:S01]  /*2560*/  UMOV UR10, UR10 ;  /* 0x0000000a000a7c82 */ /* 0x000fe20008000000 */
[----:B------:R1:W-:Y:S01]  /*2570*/  UTCQMMA gdesc[UR36], gdesc[UR18], tmem[UR14], tmem[UR38], idesc[UR39], UPT ;  /* 0x00ff2612240075ea */ /* 0x0003e2000b80030e */
[----:B------:R1:W-:Y:S01]  /*2580*/  UTCBAR [UR10], URZ ;  /* 0x000000ff0a0073e9 */ /* 0x0003e200080000ff */
[----:B------:R-:W-:-:S02]  /*2590*/  NOP ;  /* 0x0000000000007918 */ /* 0x000fc40000000000 */
.L_x_12:
[----:B------:R-:W2:Y:S02]  /*25a0*/  SYNCS.PHASECHK.TRANS64.TRYWAIT P3, [UR13+0x3010], RZ ;  /* 0x003010ffff0075a7 */ /* 0x000ea4000806110d */
[----:B--2---:R-:W-:Y:S05]  /*25b0*/  @!P3 BRA `(.L_x_13) ;  /* 0x0000001c00dcb947 */ /* 0x004fea0003800000 */
.L_x_22:
[----:B------:R-:W-:Y:S01]  /*25c0*/  BAR.SYNC.DEFER_BLOCKING 0x0 ;  /* 0x0000000000007b1d */ /* 0x000fe20000010000 */
[----:B------:R-:W-:Y:S01]  /*25d0*/  IMAD.U32 R14, R14, -0x80000000, RZ ;  /* 0x800000000e0e7824 */ /* 0x000fe200078e00ff */
[----:B------:R-:W-:-:S04]  /*25e0*/  USHF.R.S32.HI UR6, URZ, 0x1f, UR32 ;  /* 0x0000001fff067899 */ /* 0x000fc80008011420 */
[----:B------:R-:W-:Y:S01]  /*25f0*/  LDTM.16dp32bit_t0_t15.x8 R4, tmem[UR17] ;  /* 0x00000011000479ee */ /* 0x000fe20008980000 */
[----:B------:R-:W2:Y:S01]  /*2600*/  LDTM.16dp32bit_t16_t31.x8 R4, tmem[UR17+0x8] ;  /* 0x00000811000479ee */ /* 0x000ea200089a0000 */
[----:B------:R-:W3:Y:S01]  /*2610*/  @!P2 SYNCS.CCTL.IV [UR13+0x3010] ;  /* 0x00301000ff00a9b1 */ /* 0x000ee2000800000d */
[----:B------:R-:W-:Y:S01]  /*2620*/  NOP ;  /* 0x0000000000007918 */ /* 0x000fe20000000000 */
[----:B0-2---:R-:W-:Y:S01]  /*2630*/  FMUL R13, R4, UR35 ;  /* 0x00000023040d7c20 */ /* 0x005fe20008400000 */
[----:B------:R-:W-:Y:S01]  /*2640*/  FMUL R16, R5, UR35 ;  /* 0x0000002305107c20 */ /* 0x000fe20008400000 */
[----:B------:R-:W-:Y:S01]  /*2650*/  FMUL R15, R6, UR35 ;  /* 0x00000023060f7c20 */ /* 0x000fe20008400000 */
[----:B------:R-:W-:Y:S01]  /*2660*/  FMUL R17, R7, UR35 ;  /* 0x0000002307117c20 */ /* 0x000fe20008400000 */
[----:B------:R-:W-:-:S03]  /*2670*/  FMUL R18, R8, UR35 ;  /* 0x0000002308127c20 */ /* 0x000fc60008400000 */
[----:B------:R-:W-:Y:S01]  /*2680*/  FMNMX3 R15, R13, R16, R15, !PT ;  /* 0x000000100d0f7276 */ /* 0x000fe2000780000f */
[----:B------:R-:W-:Y:S01]  /*2690*/  FMUL R13, R9, UR35 ;  /* 0x00000023090d7c20 */ /* 0x000fe20008400000 */
[----:B------:R-:W-:Y:S02]  /*26a0*/  FMUL R16, R10, UR35 ;  /* 0x000000230a107c20 */ /* 0x000fe40008400000 */
[----:B------:R-:W-:Y:S01]  /*26b0*/  FMNMX3 R17, R15, R17, R18, !PT ;  /* 0x000000110f117276 */ /* 0x000fe20007800012 */
[----:B------:R-:W-:-:S03]  /*26c0*/  FMUL R15, R11, UR35 ;  /* 0x000000230b0f7c20 */ /* 0x000fc60008400000 */
[----:B------:R-:W-:-:S04]  /*26d0*/  FMNMX3 R16, R17, R13, R16, !PT ;  /* 0x0000000d11107276 */ /* 0x000fc80007800010 */
[----:B------:R-:W-:-:S05]  /*26e0*/  FMNMX R15, R15, R16, !PT ;  /* 0x000000100f0f7209 */ /* 0x000fca0007800000 */
[----:B------:R-:W0:Y:S02]  /*26f0*/  SHFL.BFLY PT, R16, R15, 0x10, 0x1f ;  /* 0x0e001f000f107f89 */ /* 0x000e2400000e0000 */
[----:B0-----:R-:W-:-:S05]  /*2700*/  FMNMX R16, R15, R16, !PT ;  /* 0x000000100f107209 */ /* 0x001fca0007800000 */
[----:B---3--:R-:W-:Y:S01]  /*2710*/  @!P5 STS [R21+0x2000], R16 ;  /* 0x002000101500d388 */ /* 0x008fe20000000800 */
[----:B------:R-:W-:Y:S06]  /*2720*/  BAR.SYNC.DEFER_BLOCKING 0x0 ;  /* 0x0000000000007b1d */ /* 0x000fec0000010000 */
[----:B------:R-:W0:Y:S04]  /*2730*/  @!P6 LDS R50, [R20+0x2000] ;  /* 0x002000001432e984 */ /* 0x000e280000000800 */
[----:B0-----:R-:W0:Y:S02]  /*2740*/  SHFL.BFLY PT, R13, R50, 0x1, 0x1f ;  /* 0x0c201f00320d7f89 */ /* 0x001e2400000e0000 */
[----:B0-----:R-:W-:-:S05]  /*2750*/  FMNMX R17, R50, R13, !PT ;  /* 0x0000000d32117209 */ /* 0x001fca0007800000 */
[----:B------:R-:W-:Y:S01]  /*2760*/  @P0 STS [R20+0x2000], R17 ;  /* 0x0020001114000388 */ /* 0x000fe20000000800 */
[----:B------:R-:W-:Y:S06]  /*2770*/  BAR.SYNC.DEFER_BLOCKING 0x0 ;  /* 0x0000000000007b1d */ /* 0x000fec0000010000 */
[----:B------:R-:W0:Y:S02]  /*2780*/  LDS R25, [R3+0x2000] ;  /* 0x0020000003197984 */ /* 0x000e240000000800 */
[----:B0-----:R-:W-:-:S05]  /*2790*/  FMNMX R25, R25, R12, !PT ;  /* 0x0000000c19197209 */ /* 0x001fca0007800000 */
        /* <DEDUP_REMOVED lines=8> */
[----:B------:R-:W-:Y:S01]  /*2820*/  MUFU.EX2 R13, R4 ;  /* 0x00000004000d7308 */ /* 0x000fe20000000800 */
[--C-:B------:R-:W-:Y:S01]  /*2830*/  FFMA R8, R8, UR35, -R25.reuse ;  /* 0x0000002308087c23 */ /* 0x100fe20008000819 */
[--C-:B------:R-:W-:Y:S01]  /*2840*/  FFMA R9, R9, UR35, -R25.reuse ;  /* 0x0000002309097c23 */ /* 0x100fe20008000819 */
[--C-:B------:R-:W-:Y:S01]  /*2850*/  FFMA R10, R10, UR35, -R25.reuse ;  /* 0x000000230a0a7c23 */ /* 0x100fe20008000819 */
[----:B------:R-:W-:Y:S01]  /*2860*/  FFMA R11, R11, UR35, -R25 ;  /* 0x000000230b0b7c23 */ /* 0x000fe20008000819 */
[----:B------:R-:W-:Y:S01]  /*2870*/  FMUL R8, R8, 1.4426950216293334961 ;  /* 0x3fb8aa3b08087820 */ /* 0x000fe20000400000 */
[----:B------:R-:W-:Y:S01]  /*2880*/  FMUL R9, R9, 1.4426950216293334961 ;  /* 0x3fb8aa3b09097820 */ /* 0x000fe20000400000 */
[----:B------:R-:W-:Y:S01]  /*2890*/  FMUL R10, R10, 1.4426950216293334961 ;  /* 0x3fb8aa3b0a0a7820 */ /* 0x000fe20000400000 */
[----:B------:R-:W0:Y:S01]  /*28a0*/  MUFU.EX2 R16, R5 ;  /* 0x0000000500107308 */ /* 0x000e220000000800 */
[----:B------:R-:W-:-:S07]  /*28b0*/  FMUL R11, R11, 1.4426950216293334961 ;  /* 0x3fb8aa3b0b0b7820 */ /* 0x000fce0000400000 */
[----:B------:R-:W2:Y:S08]  /*28c0*/  MUFU.EX2 R17, R6 ;  /* 0x0000000600117308 */ /* 0x000eb00000000800 */
[----:B------:R-:W3:Y:S01]  /*28d0*/  MUFU.EX2 R18, R7 ;  /* 0x0000000700127308 */ /* 0x000ee20000000800 */
[----:B0-----:R-:W-:-:S07]  /*28e0*/  FADD R4, R13, R16 ;  /* 0x000000100d047221 */ /* 0x001fce0000000000 */
[----:B------:R0:W4:Y:S01]  /*28f0*/  MUFU.EX2 R19, R8 ;  /* 0x0000000800137308 */ /* 0x0001220000000800 */
[----:B--2---:R-:W-:-:S07]  /*2900*/  FADD R5, R17, R4 ;  /* 0x0000000411057221 */ /* 0x004fce0000000000 */
[----:B------:R2:W5:Y:S01]  /*2910*/  MUFU.EX2 R60, R9 ;  /* 0x00000009003c7308 */ /* 0x0005620000000800 */
[----:B---3--:R-:W-:Y:S01]  /*2920*/  FADD R4, R18, R5 ;  /* 0x0000000512047221 */ /* 0x008fe20000000000 */
[----:B------:R-:W-:Y:S01]  /*2930*/  BAR.SYNC.DEFER_BLOCKING 0x0 ;  /* 0x0000000000007b1d */ /* 0x000fe20000010000 */
[----:B0-----:R-:W-:-:S05]  /*2940*/  IADD3 R8, P3, PT, R40, UR32, RZ ;  /* 0x0000002028087c10 */ /* 0x001fca000ff7e0ff */
[----:B------:R-:W0:Y:S01]  /*2950*/  MUFU.EX2 R61, R10 ;  /* 0x0000000a003d7308 */ /* 0x000e220000000800 */
[----:B----4-:R-:W-:Y:S01]  /*2960*/  FADD R5, R19, R4 ;  /* 0x0000000413057221 */ /* 0x010fe20000000000 */
[----:B--2---:R-:W-:-:S06]  /*2970*/  IADD3.X R9, PT, PT, R41, UR6, RZ, P3, !PT ;  /* 0x0000000629097c10 */ /* 0x004fcc0009ffe4ff */
[----:B------:R-:W2:Y:S01]  /*2980*/  MUFU.EX2 R66, R11 ;  /* 0x0000000b00427308 */ /* 0x000ea20000000800 */
[----:B-----5:R-:W-:-:S04]  /*2990*/  FADD R4, R60, R5 ;  /* 0x000000053c047221 */ /* 0x020fc80000000000 */
[----:B0-----:R-:W-:-:S04]  /*29a0*/  FADD R5, R61, R4 ;  /* 0x000000043d057221 */ /* 0x001fc80000000000 */
[----:B--2---:R-:W-:-:S05]  /*29b0*/  FADD R5, R66, R5 ;  /* 0x0000000542057221 */ /* 0x004fca0000000000 */
[----:B------:R-:W0:Y:S02]  /*29c0*/  SHFL.BFLY PT, R4, R5, 0x10, 0x1f ;  /* 0x0e001f0005047f89 */ /* 0x000e2400000e0000 */
[----:B0-----:R-:W-:-:S05]  /*29d0*/  FADD R4, R5, R4 ;  /* 0x0000000405047221 */ /* 0x001fca0000000000 */
[----:B------:R0:W-:Y:S01]  /*29e0*/  @!P5 STS [R21+0x2000], R4 ;  /* 0x002000041500d388 */ /* 0x0001e20000000800 */
[----:B------:R-:W-:Y:S01]  /*29f0*/  BAR.SYNC.DEFER_BLOCKING 0x0 ;  /* 0x0000000000007b1d */ /* 0x000fe20000010000 */
[----:B0-----:R-:W-:-:S05]  /*2a00*/  IADD3 R4, P3, PT, R38, UR32, RZ ;  /* 0x0000002026047c10 */ /* 0x001fca000ff7e0ff */
[----:B------:R-:W0:Y:S04]  /*2a10*/  @!P6 LDS R52, [R20+0x2000] ;  /* 0x002000001434e984 */ /* 0x000e280000000800 */
[----:B0-----:R-:W0:Y:S02]  /*2a20*/  SHFL.BFLY PT, R7, R52, 0x1, 0x1f ;  /* 0x0c201f0034077f89 */ /* 0x001e2400000e0000 */
[----:B0-----:R-:W-:-:S05]  /*2a30*/  FADD R7, R52, R7 ;  /* 0x0000000734077221 */ /* 0x001fca0000000000 */
[----:B------:R0:W-:Y:S01]  /*2a40*/  @P0 STS [R20+0x2000], R7 ;  /* 0x0020000714000388 */ /* 0x0001e20000000800 */
[----:B------:R-:W-:Y:S06]  /*2a50*/  BAR.SYNC.DEFER_BLOCKING 0x0 ;  /* 0x0000000000007b1d */ /* 0x000fec0000010000 */
[----:B------:R0:W2:Y:S01]  /*2a60*/  LDS R53, [R3+0x2000] ;  /* 0x0020000003357984 */ /* 0x0000a20000000800 */
[----:B------:R-:W3:Y:S02]  /*2a70*/  SYNCS.PHASECHK.TRANS64.TRYWAIT P4, [UR16], R14 ;  /* 0x0000000eff0075a7 */ /* 0x000ee40008081110 */
[----:B0-23--:R-:W-:Y:S05]  /*2a80*/  @!P4 BRA `(.L_x_14) ;  /* 0x0000001800b4c947 */ /* 0x00dfea0003800000 */
.L_x_23:
[----:B------:R-:W-:Y:S01]  /*2a90*/  IADD3.X R5, PT, PT, R39, UR6, RZ, P3, !PT ;  /* 0x0000000627057c10 */ /* 0x000fe20009ffe4ff */
[----:B------:R0:W2:Y:S01]  /*2aa0*/  LDG.E.U8 R68, desc[UR26][R8.64] ;  /* 0x0000001a08447981 */ /* 0x0000a2000c1e1100 */
[----:B------:R-:W-:-:S03]  /*2ab0*/  IADD3 R6, P3, PT, R36, UR32, RZ ;  /* 0x0000002024067c10 */ /* 0x000fc6000ff7e0ff */
[----:B------:R3:W4:Y:S01]  /*2ac0*/  LDG.E.U8 R70, desc[UR26][R4.64] ;  /* 0x0000001a04467981 */ /* 0x000722000c1e1100 */
[----:B------:R-:W-:Y:S02]  /*2ad0*/  IADD3.X R7, PT, PT, R37, UR6, RZ, P3, !PT ;  /* 0x0000000625077c10 */ /* 0x000fe40009ffe4ff */
[----:B------:R-:W-:Y:S02]  /*2ae0*/  IADD3 R14, P3, PT, R32, UR32, RZ ;  /* 0x00000020200e7c10 */ /* 0x000fe4000ff7e0ff */
[----:B------:R-:W-:Y:S01]  /*2af0*/  IADD3 R10, P4, PT, R34, UR32, RZ ;  /* 0x00000020220a7c10 */ /* 0x000fe2000ff9e0ff */
[----:B------:R5:W4:Y:S01]  /*2b00*/  LDG.E.U8 R72, desc[UR26][R6.64] ;  /* 0x0000001a06487981 */ /* 0x000b22000c1e1100 */
[----:B------:R-:W-:Y:S02]  /*2b10*/  IADD3.X R15, PT, PT, R33, UR6, RZ, P3, !PT ;  /* 0x00000006210f7c10 */ /* 0x000fe40009ffe4ff */
[----:B0-----:R-:W-:Y:S02]  /*2b20*/  IADD3 R8, P3, PT, R30, UR32, RZ ;  /* 0x000000201e087c10 */ /* 0x001fe4000ff7e0ff */
[----:B------:R-:W-:Y:S01]  /*2b30*/  IADD3.X R11, PT, PT, R35, UR6, RZ, P4, !PT ;  /* 0x00000006230b7c10 */ /* 0x000fe2000a7fe4ff */
[----:B------:R-:W4:Y:S01]  /*2b40*/  LDG.E.U8 R76, desc[UR26][R14.64] ;  /* 0x0000001a0e4c7981 */ /* 0x000f22000c1e1100 */
[----:B------:R-:W-:-:S02]  /*2b50*/  IADD3.X R9, PT, PT, R31, UR6, RZ, P3, !PT ;  /* 0x000000061f097c10 */ /* 0x000fc40009ffe4ff */
[----:B---3--:R-:W-:Y:S01]  /*2b60*/  IADD3 R4, P3, PT, R28, UR32, RZ ;  /* 0x000000201c047c10 */ /* 0x008fe2000ff7e0ff */
[----:B------:R-:W3:Y:S03]  /*2b70*/  LDG.E.U8 R74, desc[UR26][R10.64] ;  /* 0x0000001a0a4a7981 */ /* 0x000ee6000c1e1100 */
[----:B------:R-:W-:Y:S01]  /*2b80*/  IADD3.X R5, PT, PT, R29, UR6, RZ, P3, !PT ;  /* 0x000000061d057c10 */ /* 0x000fe20009ffe4ff */
[----:B------:R-:W3:Y:S01]  /*2b90*/  LDG.E.U8 R69, desc[UR26][R8.64] ;  /* 0x0000001a08457981 */ /* 0x000ee2000c1e1100 */
[----:B-----5:R-:W-:-:S03]  /*2ba0*/  IADD3 R6, P3, PT, R26, UR32, RZ ;  /* 0x000000201a067c10 */ /* 0x020fc6000ff7e0ff */
[----:B------:R0:W5:Y:S01]  /*2bb0*/  LDG.E.U8 R71, desc[UR26][R4.64] ;  /* 0x0000001a04477981 */ /* 0x000162000c1e1100 */
[----:B------:R-:W-:-:S05]  /*2bc0*/  IADD3.X R7, PT, PT, R27, UR6, RZ, P3, !PT ;  /* 0x000000061b077c10 */ /* 0x000fca0009ffe4ff */
[----:B------:R1:W5:Y:S01]  /*2bd0*/  LDG.E.U8 R73, desc[UR26][R6.64] ;  /* 0x0000001a06497981 */ /* 0x000362000c1e1100 */
[----:B------:R-:W-:Y:S02]  /*2be0*/  F2FP.SATFINITE.E4M3.F32.PACK_AB_MERGE_C R17, R18, R17, RZ ;  /* 0x000000111211723e */ /* 0x000fe400048070ff */
[----:B------:R-:W-:Y:S01]  /*2bf0*/  F2FP.SATFINITE.E4M3.F32.PACK_AB_MERGE_C R67, R66, R61, RZ ;  /* 0x0000003d4243723e */ /* 0x000fe200048070ff */
[----:B0-----:R-:W-:Y:S01]  /*2c00*/  FADD R4, -R25, R12 ;  /* 0x0000000c19047221 */ /* 0x001fe20000000100 */
[----:B------:R-:W-:Y:S02]  /*2c10*/  F2FP.SATFINITE.E4M3.F32.PACK_AB_MERGE_C R66, R16, R13, R17 ;  /* 0x0000000d1042723e */ /* 0x000fe40004807011 */
[----:B------:R-:W-:Y:S01]  /*2c20*/  F2FP.SATFINITE.E4M3.F32.PACK_AB_MERGE_C R67, R60, R19, R67 ;  /* 0x000000133c43723e */ /* 0x000fe20004807043 */
[----:B------:R-:W-:Y:S02]  /*2c30*/  FMUL R60, R4, 1.4426950216293334961 ;  /* 0x3fb8aa3b043c7820 */ /* 0x000fe40000400000 */
[----:B-1----:R-:W-:Y:S01]  /*2c40*/  LDTM.16dp32bit_t0_t15.x16 R4, tmem[UR15] ;  /* 0x0000000f000479ee */ /* 0x002fe20008a00000 */
[----:B------:R-:W0:Y:S03]  /*2c50*/  LDTM.16dp32bit_t16_t31.x16 R4, tmem[UR15+0x10] ;  /* 0x0000100f000479ee */ /* 0x000e260008a20000 */
[----:B------:R-:W0:Y:S02]  /*2c60*/  MUFU.EX2 R60, R60 ;  /* 0x0000003c003c7308 */ /* 0x000e240000000800 */
[C---:B0-----:R-:W-:Y:S01]  /*2c70*/  FMUL R4, R60.reuse, R4 ;  /* 0x000000043c047220 */ /* 0x041fe20000400000 */
        /* <DEDUP_REMOVED lines=14> */
[----:B------:R-:W-:Y:S01]  /*2d60*/  FMUL R19, R60, R19 ;  /* 0x000000133c137220 */ /* 0x000fe20000400000 */
[----:B------:R-:W-:Y:S01]  /*2d70*/  ULEA UR16, UR31, UR13, 0x3 ;  /* 0x0000000d1f107291 */ /* 0x000fe2000f8e18ff */
[----:B------:R-:W-:-:S03]  /*2d80*/  UMOV UR6, UR7 ;  /* 0x0000000700067c82 */ /* 0x000fc60008000000 */
[----:B------:R-:W-:Y:S01]  /*2d90*/  UIADD3 UR16, UPT, UPT, UR16, 0x3000, URZ ;  /* 0x0000300010107890 */ /* 0x000fe2000fffe0ff */
[----:B--2---:R0:W-:Y:S04]  /*2da0*/  STS.U8 [R23+UR13+0x2800], R68 ;  /* 0x0028004417007988 */ /* 0x0041e8000800000d */
[----:B----4-:R0:W-:Y:S04]  /*2db0*/  STS.U8 [R23+UR13+0x2900], R70 ;  /* 0x0029004617007988 */ /* 0x0101e8000800000d */
[----:B------:R0:W-:Y:S04]  /*2dc0*/  STS.U8 [R23+UR13+0x2a00], R72 ;  /* 0x002a004817007988 */ /* 0x0001e8000800000d */
[----:B------:R0:W-:Y:S04]  /*2dd0*/  STS.U8 [R23+UR13+0x2c00], R76 ;  /* 0x002c004c17007988 */ /* 0x0001e8000800000d */
[----:B---3--:R0:W-:Y:S04]  /*2de0*/  STS.U8 [R23+UR13+0x2b00], R74 ;  /* 0x002b004a17007988 */ /* 0x0081e8000800000d */
[----:B------:R0:W-:Y:S04]  /*2df0*/  STS.U8 [R23+UR13+0x2d00], R69 ;  /* 0x002d004517007988 */ /* 0x0001e8000800000d */
[----:B-----5:R0:W-:Y:S04]  /*2e00*/  STS.U8 [R23+UR13+0x2e00], R71 ;  /* 0x002e004717007988 */ /* 0x0201e8000800000d */
[----:B------:R0:W-:Y:S04]  /*2e10*/  STS.U8 [R23+UR13+0x2f00], R73 ;  /* 0x002f004917007988 */ /* 0x0001e8000800000d */
[----:B------:R0:W-:Y:S01]  /*2e20*/  STS.64 [R24+0x1000], R66 ;  /* 0x0010004218007388 */ /* 0x0001e20000000a00 */
[----:B------:R-:W-:Y:S01]  /*2e30*/  NOP ;  /* 0x0000000000007918 */ /* 0x000fe20000000000 */
[----:B------:R0:W-:Y:S01]  /*2e40*/  STTM.16dp32bit_t0_t15.x16 tmem[UR15], R4 ;  /* 0x00000004000079ed */ /* 0x0001e20008a0000f */
[----:B------:R0:W-:Y:S01]  /*2e50*/  STTM.16dp32bit_t16_t31.x16 tmem[UR15+0x10], R4 ;  /* 0x00001004000079ed */ /* 0x0001e20008a2000f */
[----:B------:R-:W1:Y:S02]  /*2e60*/  FENCE.VIEW.ASYNC.T ;  /* 0x00000000000073c6 */ /* 0x000e640000000200 */
[----:B-1----:R-:W-:Y:S06]  /*2e70*/  BAR.SYNC.DEFER_BLOCKING 0x0 ;  /* 0x0000000000007b1d */ /* 0x002fec0000010000 */
[----:B------:R1:W-:Y:S06]  /*2e80*/  MEMBAR.ALL.CTA ;  /* 0x0000000000007992 */ /* 0x0003ec0000008000 */
[----:B-1----:R-:W1:Y:S02]  /*2e90*/  FENCE.VIEW.ASYNC.S ;  /* 0x00000000000073c6 */ /* 0x002e640000000000 */
[----:B-1----:R-:W-:Y:S06]  /*2ea0*/  BAR.SYNC.DEFER_BLOCKING 0x0 ;  /* 0x0000000000007b1d */ /* 0x002fec0000010000 */
[----:B------:R-:W-:Y:S05]  /*2eb0*/  BRA.U UP1, `(.L_x_15) ;  /* 0x0000000101307547 */ /* 0x000fea000b800000 */
[----:B------:R-:W-:Y:S01]  /*2ec0*/  UMOV UR10, UR16 ;  /* 0x00000010000a7c82 */ /* 0x000fe20008000000 */
[----:B------:R-:W-:Y:S01]  /*2ed0*/  UMOV UR11, URZ ;  /* 0x000000ff000b7c82 */ /* 0x000fe20008000000 */
[----:B------:R-:W-:Y:S01]  /*2ee0*/  UMOV UR22, UR34 ;  /* 0x0000002200167c82 */ /* 0x000fe20008000000 */
[----:B------:R-:W-:Y:S01]  /*2ef0*/  UMOV UR23, 0xc0004010 ;  /* 0xc000401000177882 */ /* 0x000fe20000000000 */
[----:B------:R-:W-:Y:S01]  /*2f00*/  UMOV UR20, UR29 ;  /* 0x0000001d00147c82 */ /* 0x000fe20008000000 */
[----:B------:R-:W-:Y:S01]  /*2f10*/  UMOV UR21, 0xc0004010 ;  /* 0xc000401000157882 */ /* 0x000fe20000000000 */
[----:B------:R-:W-:Y:S01]  /*2f20*/  UMOV UR24, 0x0 ;  /* 0x0000000000187882 */ /* 0x000fe20000000000 */
[----:B------:R-:W-:Y:S01]  /*2f30*/  UMOV UR25, 0x4100010 ;  /* 0x0410001000197882 */ /* 0x000fe20000000000 */
[----:B------:R-:W-:Y:S01]  /*2f40*/  UMOV UR7, UR10 ;  /* 0x0000000a00077c82 */ /* 0x000fe20008000000 */
[----:B------:R1:W-:Y:S01]  /*2f50*/  UTCQMMA gdesc[UR22], gdesc[UR20], tmem[UR28], tmem[UR24], idesc[UR25], UPT ;  /* 0x00ff1814160075ea */ /* 0x0003e2000b80031c */
[----:B------:R1:W-:Y:S01]  /*2f60*/  UTCBAR [UR7], URZ ;  /* 0x000000ff070073e9 */ /* 0x0003e200080000ff */
[----:B------:R-:W-:-:S02]  /*2f70*/  NOP ;  /* 0x0000000000007918 */ /* 0x000fc40000000000 */
.L_x_15:
[----:B------:R-:W-:Y:S01]  /*2f80*/  UIADD3 UR31, UPT, UPT, UR31, 0x1, URZ ;  /* 0x000000011f1f7890 */ /* 0x000fe2000fffe0ff */
[----:B------:R-:W-:Y:S01]  /*2f90*/  FFMA R42, R60, R42, R53 ;  /* 0x0000002a3c2a7223 */ /* 0x000fe20000000035 */
[----:B------:R-:W-:Y:S01]  /*2fa0*/  UIADD3 UR8, UPT, UPT, UR8, 0x20, URZ ;  /* 0x0000002008087890 */ /* 0x000fe2000fffe0ff */
[----:B------:R-:W-:Y:S01]  /*2fb0*/  IMAD.IADD R51, R43, 0x1, R51 ;  /* 0x000000012b337824 */ /* 0x000fe200078e0233 */
[----:B------:R-:W-:Y:S01]  /*2fc0*/  UISETP.GT.AND UP2, UPT, UR31, 0x1, UPT ;  /* 0x000000011f00788c */ /* 0x000fe2000bf44270 */
[----:B0-----:R-:W-:Y:S01]  /*2fd0*/  IMAD.U32 R14, RZ, RZ, UR6 ;  /* 0x00000006ff0e7e24 */ /* 0x001fe2000f8e00ff */
[----:B------:R-:W-:Y:S01]  /*2fe0*/  UIADD3 UR32, UPT, UPT, UR30, UR32, URZ ;  /* 0x000000201e207290 */ /* 0x000fe2000fffe0ff */
[----:B------:R-:W-:Y:S01]  /*2ff0*/  IMAD.MOV.U32 R12, RZ, RZ, R25 ;  /* 0x000000ffff0c7224 */ /* 0x000fe200078e0019 */
[----:B-1----:R-:W-:Y:S02]  /*3000*/  USEL UR7, URZ, 0x1, !UP2 ;  /* 0x00000001ff077887 */ /* 0x002fe4000d000000 */
[----:B------:R-:W-:-:S02]  /*3010*/  USEL UR31, UR31, URZ, !UP2 ;  /* 0x000000ff1f1f7287 */ /* 0x000fc4000d000000 */
[----:B------:R-:W-:Y:S02]  /*3020*/  UISETP.GE.AND UP2, UPT, UR8, UR9, UPT ;  /* 0x000000090800728c */ /* 0x000fe4000bf46270 */
[----:B------:R-:W-:-:S07]  /*3030*/  ULOP3.LUT UR7, UR6, UR7, URZ, 0x3c, !UPT ;  /* 0x0000000706077292 */ /* 0x000fce000f8e3cff */
[----:B------:R-:W-:Y:S05]  /*3040*/  BRA.U !UP2, `(.L_x_16) ;  /* 0xfffffff10a687547 */ /* 0x000fea000b83ffff */
.L_x_11:
[----:B------:R-:W1:Y:S01]  /*3050*/  LDCU UR4, c[0x0][0x3f0] ;  /* 0x00007e00ff0477ac */ /* 0x000e620008000800 */
[C---:B------:R-:W-:Y:S01]  /*3060*/  IMAD.SHL.U32 R3, R0.reuse, 0x20, RZ ;  /* 0x0000002000037824 */ /* 0x040fe200078e00ff */
[C---:B------:R-:W-:Y:S01]  /*3070*/  LOP3.LUT P0, RZ, R0.reuse, 0x4, RZ, 0xc0, !PT ;  /* 0x0000000400ff7812 */ /* 0x040fe2000780c0ff */
[C---:B------:R-:W-:Y:S01]  /*3080*/  IMAD.SHL.U32 R20, R0.reuse, 0x10, RZ ;  /* 0x0000001000147824 */ /* 0x040fe200078e00ff */
[----:B------:R-:W-:Y:S01]  /*3090*/  SHF.R.S32.HI R22, RZ, 0x5, R0 ;  /* 0x00000005ff167819 */ /* 0x000fe20000011400 */
[C---:B------:R-:W-:Y:S01]  /*30a0*/  IMAD.SHL.U32 R26, R0.reuse, 0x2, RZ ;  /* 0x00000002001a7824 */ /* 0x040fe200078e00ff */
[----:B------:R-:W-:Y:S01]  /*30b0*/  LOP3.LUT R3, R3, 0x300, RZ, 0xc0, !PT ;  /* 0x0000030003037812 */ /* 0x000fe200078ec0ff */
[----:B---3--:R-:W-:Y:S01]  /*30c0*/  IMAD.SHL.U32 R24, R0, 0x8, RZ ;  /* 0x0000000800187824 */ /* 0x008fe200078e00ff */
[----:B------:R-:W-:Y:S02]  /*30d0*/  SGXT R22, R22, 0x1 ;  /* 0x000000011616781a */ /* 0x000fe40000000200 */
[----:B------:R-:W-:-:S02]  /*30e0*/  SEL R21, RZ, 0x840, !P0 ;  /* 0x00000840ff157807 */ /* 0x000fc40004000000 */
[----:B------:R-:W-:Y:S01]  /*30f0*/  LOP3.LUT R23, R3, 0x70, R20, 0xf8, !PT ;  /* 0x0000007003177812 */ /* 0x000fe200078ef814 */
[----:B-1----:R-:W-:-:S09]  /*3100*/  UISETP.GE.AND UP0, UPT, UR4, 0x1, UPT ;  /* 0x000000010400788c */ /* 0x002fd2000bf06270 */
[----:B------:R-:W-:Y:S05]  /*3110*/  BRA.U !UP0, `(.L_x_17) ;  /* 0x0000000108107547 */ /* 0x000fea000b800000 */
[----:B------:R-:W-:-:S06]  /*3120*/  USHF.L.U32 UR6, UR6, 0x1f, URZ ;  /* 0x0000001f06067899 */ /* 0x000fcc00080006ff */
[----:B------:R-:W-:-:S04]  /*3130*/  IMAD.U32 R3, RZ, RZ, UR6 ;  /* 0x00000006ff037e24 */ /* 0x000fc8000f8e00ff */
[----:B------:R-:W1:Y:S02]  /*3140*/  SYNCS.PHASECHK.TRANS64.TRYWAIT P0, [UR16], R3 ;  /* 0x00000003ff0075a7 */ /* 0x000e640008001110 */
[----:B-1----:R-:W-:Y:S05]  /*3150*/  @!P0 BRA `(.L_x_18) ;  /* 0x00000014000c8947 */ /* 0x002fea0003800000 */
.L_x_17:
[----:B------:R-:W-:Y:S01]  /*3160*/  BAR.SYNC.DEFER_BLOCKING 0x0 ;  /* 0x0000000000007b1d */ /* 0x000fe20000010000 */
[C---:B------:R-:W-:Y:S02]  /*3170*/  FSETP.GT.AND P0, PT, |R42|.reuse, 8.50705917302346158658e+37, PT ;  /* 0x7e8000002a00780b */ /* 0x040fe40003f04200 */
[----:B------:R-:W-:Y:S02]  /*3180*/  FSETP.GEU.AND P4, PT, |R42|, 1.175494350822287508e-38, PT ;  /* 0x008000002a00780b */ /* 0x000fe40003f8e200 */
[----:B------:R-:W-:Y:S01]  /*3190*/  LOP3.LUT R3, R26, 0x80, RZ, 0xc0, !PT ;  /* 0x000000801a037812 */ /* 0x000fe200078ec0ff */
[----:B------:R-:W1:Y:S01]  /*31a0*/  LDCU.64 UR4, c[0x0][0x3e0] ;  /* 0x00007c00ff0477ac */ /* 0x000e620008000a00 */
[----:B------:R-:W-:Y:S01]  /*31b0*/  LOP3.LUT R36, R20, 0x30, RZ, 0xc0, !PT ;  /* 0x0000003014247812 */ /* 0x000fe200078ec0ff */
[C---:B------:R-:W-:Y:S01]  /*31c0*/  FMUL R20, R42.reuse, 8388608 ;  /* 0x4b0000002a147820 */ /* 0x040fe20000400000 */
[----:B------:R-:W-:Y:S01]  /*31d0*/  FSETP.GEU.AND P3, PT, R42, 1.175494350822287508e-38, PT ;  /* 0x008000002a00780b */ /* 0x000fe20003f6e000 */
[----:B------:R-:W-:Y:S01]  /*31e0*/  VIADD R3, R3, UR13 ;  /* 0x0000000d03037c36 */ /* 0x000fe20008000000 */
[----:B------:R-:W-:Y:S01]  /*31f0*/  LOP3.LUT R21, R21, 0x40, R24, 0x78, !PT ;  /* 0x0000004015157812 */ /* 0x000fe200078e7818 */
[----:B------:R-:W-:Y:S01]  /*3200*/  VIADD R36, R36, UR13 ;  /* 0x0000000d24247c36 */ /* 0x000fe20008000000 */
[----:B------:R-:W-:Y:S01]  /*3210*/  LOP3.LUT R24, R0, 0x80, RZ, 0xc0, !PT ;  /* 0x0000008000187812 */ /* 0x000fe200078ec0ff */
[----:B------:R-:W3:Y:S01]  /*3220*/  LDC R28, c[0x0][0x3e8] ;  /* 0x0000fa00ff1c7b82 */ /* 0x000ee20000000800 */
[----:B------:R-:W-:Y:S01]  /*3230*/  FSEL R20, R20, R42, !P3 ;  /* 0x0000002a14147208 */ /* 0x000fe20005800000 */
[----:B------:R-:W-:Y:S01]  /*3240*/  @P0 FMUL R42, R42, 0.25 ;  /* 0x3e8000002a2a0820 */ /* 0x000fe20000400000 */
[----:B------:R-:W-:Y:S01]  /*3250*/  LOP3.LUT R22, R23, 0x840, R22, 0x78, !PT ;  /* 0x0000084017167812 */ /* 0x000fe200078e7816 */
[----:B------:R-:W-:Y:S01]  /*3260*/  IMAD R23, R24, 0x8, R3 ;  /* 0x0000000818177824 */ /* 0x000fe200078e0203 */
[----:B------:R-:W-:Y:S01]  /*3270*/  LOP3.LUT R27, R0, 0x10, RZ, 0xc0, !PT ;  /* 0x00000010001b7812 */ /* 0x000fe200078ec0ff */
[----:B------:R-:W-:Y:S01]  /*3280*/  @!P4 FMUL R42, R42, 16777216 ;  /* 0x4b8000002a2ac820 */ /* 0x000fe20000400000 */
[----:B------:R-:W-:Y:S01]  /*3290*/  VIADD R3, R20, 0xc0cafb0d ;  /* 0xc0cafb0d14037836 */ /* 0x000fe20000000000 */
[----:B------:R-:W-:Y:S01]  /*32a0*/  LOP3.LUT R24, R0, 0xe0, RZ, 0xc0, !PT ;  /* 0x000000e000187812 */ /* 0x000fe200078ec0ff */
[----:B------:R-:W-:Y:S01]  /*32b0*/  IMAD.IADD R22, R22, 0x1, R23 ;  /* 0x0000000116167824 */ /* 0x000fe200078e0217 */
[----:B------:R-:W4:Y:S02]  /*32c0*/  @!P2 SYNCS.CCTL.IV [UR13+0x3000] ;  /* 0x00300000ff00a9b1 */ /* 0x000f24000800000d */
[----:B----4-:R-:W-:Y:S01]  /*32d0*/  BAR.SYNC.DEFER_BLOCKING 0x0 ;  /* 0x0000000000007b1d */ /* 0x010fe20000010000 */
[----:B------:R-:W-:Y:S01]  /*32e0*/  LOP3.LUT R3, R3, 0xff800000, RZ, 0xc0, !PT ;  /* 0xff80000003037812 */ /* 0x000fe200078ec0ff */
[----:B------:R-:W-:Y:S01]  /*32f0*/  IMAD R27, R27, 0x40, R36 ;  /* 0x000000401b1b7824 */ /* 0x000fe200078e0224 */
[----:B-1----:R-:W-:-:S03]  /*3300*/  UIMAD UR4, UR12, UR4, URZ ;  /* 0x000000040c0472a4 */ /* 0x002fc6000f8e02ff */
[----:B------:R-:W1:Y:S01]  /*3310*/  MUFU.RCP R23, R42 ;  /* 0x0000002a00177308 */ /* 0x000e620000001000 */
[----:B------:R-:W-:Y:S01]  /*3320*/  IMAD R24, R24, 0x4, R27 ;  /* 0x0000000418187824 */ /* 0x000fe200078e021b */
[----:B0-2---:R-:W-:Y:S01]  /*3330*/  LDTM.16dp32bit_t0_t15.x16 R4, tmem[UR15] ;  /* 0x0000000f000479ee */ /* 0x005fe20008a00000 */
[----:B------:R-:W0:Y:S01]  /*3340*/  LDTM.16dp32bit_t16_t31.x16 R4, tmem[UR15+0x10] ;  /* 0x0000100f000479ee */ /* 0x000e220008a20000 */
[----:B------:R-:W-:-:S05]  /*3350*/  LEA.HI R27, R0, 0x3c, RZ, 0x1a ;  /* 0x0000003c001b7811 */ /* 0x000fca00078fd0ff */
[----:B---3--:R-:W-:Y:S01]  /*3360*/  IMAD R27, R27, R28, RZ ;  /* 0x0000001c1b1b7224 */ /* 0x008fe200078e02ff */
[----:B------:R-:W2:Y:S01]  /*3370*/  @!P2 SYNCS.CCTL.IV [UR13+0x3008] ;  /* 0x00300800ff00a9b1 */ /* 0x000ea2000800000d */
[----:B------:R-:W-:Y:S01]  /*3380*/  NOP ;  /* 0x0000000000007918 */ /* 0x000fe20000000000 */
[----:B0-----:R-:W-:Y:S01]  /*3390*/  @P0 FMUL R4, R4, 0.25 ;  /* 0x3e80000004040820 */ /* 0x001fe20000400000 */
[----:B------:R-:W-:Y:S01]  /*33a0*/  @P0 FMUL R5, R5, 0.25 ;  /* 0x3e80000005050820 */ /* 0x000fe20000400000 */
[----:B------:R-:W-:Y:S01]  /*33b0*/  @P0 FMUL R8, R8, 0.25 ;  /* 0x3e80000008080820 */ /* 0x000fe20000400000 */
[----:B------:R-:W-:Y:S01]  /*33c0*/  @P0 FMUL R9, R9, 0.25 ;  /* 0x3e80000009090820 */ /* 0x000fe20000400000 */
[----:B------:R-:W-:Y:S01]  /*33d0*/  @P0 FMUL R6, R6, 0.25 ;  /* 0x3e80000006060820 */ /* 0x000fe20000400000 */
[----:B------:R-:W-:Y:S01]  /*33e0*/  @P0 FMUL R7, R7, 0.25 ;  /* 0x3e80000007070820 */ /* 0x000fe20000400000 */
[----:B------:R-:W-:Y:S01]  /*33f0*/  @P0 FMUL R12, R12, 0.25 ;  /* 0x3e8000000c0c0820 */ /* 0x000fe20000400000 */
[----:B------:R-:W-:Y:S01]  /*3400*/  @P0 FMUL R13, R13, 0.25 ;  /* 0x3e8000000d0d0820 */ /* 0x000fe20000400000 */
[----:B------:R-:W-:Y:S01]  /*3410*/  @!P4 FMUL R4, R4, 16777216 ;  /* 0x4b8000000404c820 */ /* 0x000fe20000400000 */
[----:B------:R-:W-:Y:S01]  /*3420*/  @!P4 FMUL R5, R5, 16777216 ;  /* 0x4b8000000505c820 */ /* 0x000fe20000400000 */
[----:B------:R-:W-:Y:S01]  /*3430*/  @!P4 FMUL R8, R8, 16777216 ;  /* 0x4b8000000808c820 */ /* 0x000fe20000400000 */
[----:B------:R-:W-:Y:S01]  /*3440*/  @!P4 FMUL R9, R9, 16777216 ;  /* 0x4b8000000909c820 */ /* 0x000fe20000400000 */
        /* <DEDUP_REMOVED lines=8> */
[----:B------:R-:W-:Y:S01]  /*34d0*/  @P0 FMUL R14, R14, 0.25 ;  /* 0x3e8000000e0e0820 */ /* 0x000fe20000400000 */
[----:B------:R-:W-:Y:S01]  /*34e0*/  @P0 FMUL R15, R15, 0.25 ;  /* 0x3e8000000f0f0820 */ /* 0x000fe20000400000 */
[----:B------:R-:W-:Y:S01]  /*34f0*/  @!P4 FMUL R12, R12, 16777216 ;  /* 0x4b8000000c0cc820 */ /* 0x000fe20000400000 */
[----:B------:R-:W-:Y:S01]  /*3500*/  @!P4 FMUL R13, R13, 16777216 ;  /* 0x4b8000000d0dc820 */ /* 0x000fe20000400000 */
[C---:B-1----:R-:W-:Y:S01]  /*3510*/  FMUL R4, R23.reuse, R4 ;  /* 0x0000000417047220 */ /* 0x042fe20000400000 */
[C---:B------:R-:W-:Y:S01]  /*3520*/  FMUL R5, R23.reuse, R5 ;  /* 0x0000000517057220 */ /* 0x040fe20000400000 */
[C---:B------:R-:W-:Y:S01]  /*3530*/  FMUL R8, R23.reuse, R8 ;  /* 0x0000000817087220 */ /* 0x040fe20000400000 */
[----:B------:R-:W-:Y:S01]  /*3540*/  FMUL R9, R23, R9 ;  /* 0x0000000917097220 */ /* 0x000fe20000400000 */
[----:B------:R-:W-:Y:S01]  /*3550*/  @!P4 FMUL R16, R16, 16777216 ;  /* 0x4b8000001010c820 */ /* 0x000fe20000400000 */
[----:B------:R-:W-:Y:S01]  /*3560*/  @!P4 FMUL R17, R17, 16777216 ;  /* 0x4b8000001111c820 */ /* 0x000fe20000400000 */
[----:B------:R-:W-:Y:S01]  /*3570*/  @!P4 FMUL R10, R10, 16777216 ;  /* 0x4b8000000a0ac820 */ /* 0x000fe20000400000 */
[----:B------:R-:W-:Y:S01]  /*3580*/  @!P4 FMUL R11, R11, 16777216 ;  /* 0x4b8000000b0bc820 */ /* 0x000fe20000400000 */
[----:B------:R-:W-:Y:S01]  /*3590*/  @!P4 FMUL R18, R18, 16777216 ;  /* 0x4b8000001212c820 */ /* 0x000fe20000400000 */
[----:B------:R-:W-:Y:S01]  /*35a0*/  @!P4 FMUL R19, R19, 16777216 ;  /* 0x4b8000001313c820 */ /* 0x000fe20000400000 */
[C---:B------:R-:W-:Y:S01]  /*35b0*/  FMUL R6, R23.reuse, R6 ;  /* 0x0000000617067220 */ /* 0x040fe20000400000 */
[----:B------:R-:W-:Y:S01]  /*35c0*/  FMUL R7, R23, R7 ;  /* 0x0000000717077220 */ /* 0x000fe20000400000 */
[----:B------:R-:W-:Y:S01]  /*35d0*/  @!P4 FMUL R14, R14, 16777216 ;  /* 0x4b8000000e0ec820 */ /* 0x000fe20000400000 */
[----:B------:R-:W-:Y:S01]  /*35e0*/  @!P4 FMUL R15, R15, 16777216 ;  /* 0x4b8000000f0fc820 */ /* 0x000fe20000400000 */
[C---:B------:R-:W-:Y:S01]  /*35f0*/  FMUL R12, R23.reuse, R12 ;  /* 0x0000000c170c7220 */ /* 0x040fe20000400000 */
[----:B------:R-:W-:Y:S01]  /*3600*/  FMUL R13, R23, R13 ;  /* 0x0000000d170d7220 */ /* 0x000fe20000400000 */
[----:B------:R-:W-:Y:S01]  /*3610*/  F2FP.SATFINITE.E4M3.F32.PACK_AB_MERGE_C R4, R5, R4, RZ ;  /* 0x000000040504723e */ /* 0x000fe200048070ff */
[----:B------:R-:W-:Y:S01]  /*3620*/  FMUL R16, R23, R16 ;  /* 0x0000001017107220 */ /* 0x000fe20000400000 */
[----:B------:R-:W-:Y:S01]  /*3630*/  F2FP.SATFINITE.E4M3.F32.PACK_AB_MERGE_C R8, R9, R8, RZ ;  /* 0x000000080908723e */ /* 0x000fe200048070ff */
[C---:B------:R-:W-:Y:S01]  /*3640*/  FMUL R17, R23.reuse, R17 ;  /* 0x0000001117117220 */ /* 0x040fe20000400000 */
[C---:B------:R-:W-:Y:S01]  /*3650*/  FMUL R26, R23.reuse, R10 ;  /* 0x0000000a171a7220 */ /* 0x040fe20000400000 */
[C---:B------:R-:W-:Y:S01]  /*3660*/  FMUL R11, R23.reuse, R11 ;  /* 0x0000000b170b7220 */ /* 0x040fe20000400000 */
[C---:B------:R-:W-:Y:S01]  /*3670*/  FMUL R18, R23.reuse, R18 ;  /* 0x0000001217127220 */ /* 0x040fe20000400000 */
[C---:B------:R-:W-:Y:S01]  /*3680*/  FMUL R19, R23.reuse, R19 ;  /* 0x0000001317137220 */ /* 0x040fe20000400000 */
[C---:B------:R-:W-:Y:S01]  /*3690*/  FMUL R14, R23.reuse, R14 ;  /* 0x0000000e170e7220 */ /* 0x040fe20000400000 */
[----:B------:R-:W-:Y:S01]  /*36a0*/  FMUL R15, R23, R15 ;  /* 0x0000000f170f7220 */ /* 0x000fe20000400000 */
[----:B------:R-:W-:Y:S01]  /*36b0*/  F2FP.SATFINITE.E4M3.F32.PACK_AB_MERGE_C R6, R7, R6, RZ ;  /* 0x000000060706723e */ /* 0x000fe200048070ff */
[----:B------:R-:W-:Y:S01]  /*36c0*/  IMAD.IADD R10, R20, 0x1, -R3 ;  /* 0x00000001140a7824 */ /* 0x000fe200078e0a03 */
[----:B------:R-:W-:Y:S01]  /*36d0*/  F2FP.SATFINITE.E4M3.F32.PACK_AB_MERGE_C R12, R13, R12, RZ ;  /* 0x0000000c0d0c723e */ /* 0x000fe200048070ff */
[----:B------:R-:W-:Y:S01]  /*36e0*/  IMAD.MOV.U32 R5, RZ, RZ, 0x3dc6b27f ;  /* 0x3dc6b27fff057424 */ /* 0x000fe200078e00ff */
[----:B------:R-:W-:Y:S01]  /*36f0*/  LOP3.LUT R7, R4, 0xffff, RZ, 0xc0, !PT ;  /* 0x0000ffff04077812 */ /* 0x000fe200078ec0ff */
[----:B------:R-:W-:Y:S01]  /*3700*/  FADD R10, R10, -1 ;  /* 0xbf8000000a0a7421 */ /* 0x000fe20000000000 */
[----:B------:R-:W-:-:S02]  /*3710*/  LOP3.LUT R8, R8, 0xffff, RZ, 0xc0, !PT ;  /* 0x0000ffff08087812 */ /* 0x000fc400078ec0ff */
[----:B------:R-:W-:Y:S01]  /*3720*/  F2FP.SATFINITE.E4M3.F32.PACK_AB_MERGE_C R16, R17, R16, RZ ;  /* 0x000000101110723e */ /* 0x000fe200048070ff */
[C---:B------:R-:W-:Y:S01]  /*3730*/  FFMA.FTZ R5, R10.reuse, R5, -0.16845393180847167969 ;  /* 0xbe2c7f300a057423 */ /* 0x040fe20000010005 */
[----:B------:R-:W-:Y:S02]  /*3740*/  F2FP.SATFINITE.E4M3.F32.PACK_AB_MERGE_C R11, R11, R26, RZ ;  /* 0x0000001a0b0b723e */ /* 0x000fe400048070ff */
[----:B------:R-:W-:Y:S01]  /*3750*/  F2FP.SATFINITE.E4M3.F32.PACK_AB_MERGE_C R18, R19, R18, RZ ;  /* 0x000000121312723e */ /* 0x000fe200048070ff */
[----:B------:R-:W-:Y:S01]  /*3760*/  FFMA.FTZ R5, R10, R5, 0.1716887056827545166 ;  /* 0x3e2fcf2a0a057423 */ /* 0x000fe20000010005 */
[----:B------:R-:W-:Y:S02]  /*3770*/  LOP3.LUT R17, R6, 0xffff, RZ, 0xc0, !PT ;  /* 0x0000ffff06117812 */ /* 0x000fe400078ec0ff */
[----:B------:R-:W-:Y:S01]  /*3780*/  F2FP.SATFINITE.E4M3.F32.PACK_AB_MERGE_C R14, R15, R14, RZ ;  /* 0x0000000e0f0e723e */ /* 0x000fe200048070ff */
[----:B------:R-:W-:Y:S01]  /*3790*/  FFMA.FTZ R5, R10, R5, -0.17900948226451873779 ;  /* 0xbe374e430a057423 */ /* 0x000fe20000010005 */
[----:B------:R-:W-:-:S02]  /*37a0*/  LOP3.LUT R19, R12, 0xffff, RZ, 0xc0, !PT ;  /* 0x0000ffff0c137812 */ /* 0x000fc400078ec0ff */
[----:B------:R-:W-:Y:S01]  /*37b0*/  SHF.R.U32.HI R4, RZ, 0x8, R7 ;  /* 0x00000008ff047819 */ /* 0x000fe20000011607 */
[C---:B------:R-:W-:Y:S01]  /*37c0*/  FFMA.FTZ R5, R10.reuse, R5, 0.20512372255325317383 ;  /* 0x3e520bf40a057423 */ /* 0x040fe20000010005 */
[--C-:B------:R-:W-:Y:S02]  /*37d0*/  SHF.R.U32.HI R6, RZ, 0x8, R8.reuse ;  /* 0x00000008ff067819 */ /* 0x100fe40000011608 */
[----:B------:R-:W-:Y:S01]  /*37e0*/  LOP3.LUT R26, R11, 0xffff, RZ, 0xc0, !PT ;  /* 0x0000ffff0b1a7812 */ /* 0x000fe200078ec0ff */
[----:B------:R-:W-:Y:S01]  /*37f0*/  FFMA.FTZ R5, R10, R5, -0.24046532809734344482 ;  /* 0xbe763c8b0a057423 */ /* 0x000fe20000010005 */
[----:B------:R-:W-:Y:S02]  /*3800*/  PRMT R7, R7, 0x3340, R8 ;  /* 0x0000334007077816 */ /* 0x000fe40000000008 */
[----:B------:R-:W-:Y:S01]  /*3810*/  LOP3.LUT R23, R14, 0xffff, RZ, 0xc0, !PT ;  /* 0x0000ffff0e177812 */ /* 0x000fe200078ec0ff */
[----:B------:R-:W-:Y:S01]  /*3820*/  FFMA.FTZ R5, R10, R5, 0.28857114911079406738 ;  /* 0x3e93bf990a057423 */ /* 0x000fe20000010005 */
[----:B------:R-:W-:-:S02]  /*3830*/  PRMT R8, R19, 0x3340, R0 ;  /* 0x0000334013087816 */ /* 0x000fc40000000000 */
[----:B------:R-:W-:Y:S01]  /*3840*/  LOP3.LUT R11, R4, 0xffff, RZ, 0xc0, !PT ;  /* 0x0000ffff040b7812 */ /* 0x000fe200078ec0ff */
[----:B------:R-:W-:Y:S01]  /*3850*/  FFMA.FTZ R5, R10, R5, -0.36067417263984680176 ;  /* 0xbeb8aa490a057423 */ /* 0x000fe20000010005 */
[----:B------:R-:W-:Y:S02]  /*3860*/  LOP3.LUT R6, R6, 0xffff, RZ, 0xc0, !PT ;  /* 0x0000ffff06067812 */ /* 0x000fe400078ec0ff */
[----:B------:R-:W-:Y:S02]  /*3870*/  PRMT R13, R23, 0x3340, R0 ;  /* 0x00003340170d7816 */ /* 0x000fe40000000000 */
[----:B------:R-:W-:Y:S02]  /*3880*/  PRMT R12, R17, 0x3340, R26 ;  /* 0x00003340110c7816 */ /* 0x000fe4000000001a */
[----:B------:R-:W-:Y:S02]  /*3890*/  PRMT R9, R7, 0x5410, R8 ;  /* 0x0000541007097816 */ /* 0x000fe40000000008 */
[----:B------:R-:W-:-:S02]  /*38a0*/  PRMT R11, R11, 0x3340, R6 ;  /* 0x000033400b0b7816 */ /* 0x000fc40000000006 */
[----:B------:R-:W-:Y:S02]  /*38b0*/  SHF.R.U32.HI R7, RZ, 0x8, R19 ;  /* 0x00000008ff077819 */ /* 0x000fe40000011613 */
[----:B------:R-:W-:Y:S02]  /*38c0*/  SHF.R.U32.HI R4, RZ, 0x8, R17 ;  /* 0x00000008ff047819 */ /* 0x000fe40000011611 */
[----:B------:R-:W-:Y:S02]  /*38d0*/  SHF.R.U32.HI R6, RZ, 0x8, R26 ;  /* 0x00000008ff067819 */ /* 0x000fe4000001161a */
[----:B------:R-:W-:Y:S02]  /*38e0*/  SHF.R.U32.HI R8, RZ, 0x8, R23 ;  /* 0x00000008ff087819 */ /* 0x000fe40000011617 */
[----:B------:R-:W-:Y:S02]  /*38f0*/  PRMT R15, R12, 0x5410, R13 ;  /* 0x000054100c0f7816 */ /* 0x000fe4000000000d */
[----:B------:R-:W-:-:S02]  /*3900*/  LOP3.LUT R7, R7, 0xffff, RZ, 0xc0, !PT ;  /* 0x0000ffff07077812 */ /* 0x000fc400078ec0ff */
[----:B------:R-:W-:Y:S02]  /*3910*/  LOP3.LUT R13, R4, 0xffff, RZ, 0xc0, !PT ;  /* 0x0000ffff040d7812 */ /* 0x000fe400078ec0ff */
[----:B------:R-:W-:Y:S02]  /*3920*/  LOP3.LUT R6, R6, 0xffff, RZ, 0xc0, !PT ;  /* 0x0000ffff06067812 */ /* 0x000fe400078ec0ff */
[----:B------:R-:W-:Y:S02]  /*3930*/  LOP3.LUT R17, R8, 0xffff, RZ, 0xc0, !PT ;  /* 0x0000ffff08117812 */ /* 0x000fe400078ec0ff */
[----:B------:R-:W-:Y:S02]  /*3940*/  PRMT R4, R7, 0x3340, R0 ;  /* 0x0000334007047816 */ /* 0x000fe40000000000 */
[----:B------:R-:W-:Y:S02]  /*3950*/  PRMT R6, R13, 0x3340, R6 ;  /* 0x000033400d067816 */ /* 0x000fe40000000006 */
[----:B------:R-:W-:-:S02]  /*3960*/  PRMT R17, R17, 0x3340, R0 ;  /* 0x0000334011117816 */ /* 0x000fc40000000000 */
[----:B------:R-:W-:Y:S02]  /*3970*/  LOP3.LUT R18, R18, 0xffff, RZ, 0xc0, !PT ;  /* 0x0000ffff12127812 */ /* 0x000fe400078ec0ff */
[----:B------:R-:W-:Y:S01]  /*3980*/  PRMT R11, R11, 0x5410, R4 ;  /* 0x000054100b0b7816 */ /* 0x000fe20000000004 */
[----:B------:R-:W-:Y:S01]  /*3990*/  IMAD.IADD R4, R21, 0x1, R24 ;  /* 0x0000000115047824 */ /* 0x000fe200078e0218 */
[----:B------:R-:W-:Y:S02]  /*39a0*/  LOP3.LUT R16, R16, 0xffff, RZ, 0xc0, !PT ;  /* 0x0000ffff10107812 */ /* 0x000fe400078ec0ff */
[----:B------:R-:W-:Y:S02]  /*39b0*/  PRMT R17, R6, 0x5410, R17 ;  /* 0x0000541006117816 */ /* 0x000fe40000000011 */
[----:B------:R-:W-:Y:S02]  /*39c0*/  PRMT R14, R15, 0x4210, R18 ;  /* 0x000042100f0e7816 */ /* 0x000fe40000000012 */
[--C-:B------:R-:W-:Y:S01]  /*39d0*/  PRMT R12, R9, 0x4210, R16.reuse ;  /* 0x00004210090c7816 */ /* 0x100fe20000000010 */
[----:B------:R-:W-:Y:S01]  /*39e0*/  FFMA.FTZ R9, R10, R5, 0.48089820146560668945 ;  /* 0x3ef6384a0a097423 */ /* 0x000fe20000010005 */
[----:B------:R-:W-:-:S02]  /*39f0*/  PRMT R13, R11, 0x5210, R16 ;  /* 0x000052100b0d7816 */ /* 0x000fc40000000010 */
[----:B------:R-:W-:Y:S01]  /*3a00*/  PRMT R15, R17, 0x5210, R18 ;  /* 0x00005210110f7816 */ /* 0x000fe20000000012 */
[----:B------:R-:W-:Y:S01]  /*3a10*/  FFMA.FTZ R9, R10, R9, -0.72134751081466674805 ;  /* 0xbf38aa3b0a097423 */ /* 0x000fe20000010009 */
[----:B------:R-:W-:Y:S02]  /*3a20*/  I2FP.F32.S32 R16, R3 ;  /* 0x0000000300107245 */ /* 0x000fe40000201400 */
[----:B------:R-:W-:Y:S01]  /*3a30*/  ISETP.GE.U32.AND P0, PT, R20, 0x7f800000, PT ;  /* 0x7f8000001400780c */ /* 0x000fe20003f06070 */
[----:B--2---:R0:W-:Y:S01]  /*3a40*/  STSM.16.M88.4 [R22], R12 ;  /* 0x0000000c16007844 */ /* 0x0041e20000000200 */
[C---:B------:R-:W-:Y:S01]  /*3a50*/  FMUL R9, R10.reuse, R9 ;  /* 0x000000090a097220 */ /* 0x040fe20000400000 */
[----:B------:R-:W-:Y:S01]  /*3a60*/  SHF.R.U32.HI R17, RZ, 0x2, R0 ;  /* 0x00000002ff117819 */ /* 0x000fe20000011600 */
[----:B------:R-:W-:Y:S02]  /*3a70*/  BAR.SYNC.DEFER_BLOCKING 0x0 ;  /* 0x0000000000007b1d */ /* 0x000fe40000010000 */
[----:B------:R-:W-:Y:S01]  /*3a80*/  FMUL R3, R10, R9 ;  /* 0x000000090a037220 */ /* 0x000fe20000400000 */
[----:B------:R-:W-:-:S03]  /*3a90*/  FSEL R11, RZ, -23, P3 ;  /* 0xc1b80000ff0b7808 */ /* 0x000fc60001800000 */
[----:B------:R-:W-:Y:S02]  /*3aa0*/  FFMA.FTZ R10, R10, 1.4426950216293334961, R3 ;  /* 0x3fb8aa3b0a0a7823 */ /* 0x000fe40000010003 */
[----:B------:R-:W1:Y:S01]  /*3ab0*/  LDC.64 R8, c[0x0][0x398] ;  /* 0x0000e600ff087b82 */ /* 0x000e620000000a00 */
[----:B------:R-:W-:Y:S01]  /*3ac0*/  LOP3.LUT R3, R17, 0x38, RZ, 0xc0, !PT ;  /* 0x0000003811037812 */ /* 0x000fe200078ec0ff */
[----:B------:R-:W-:-:S03]  /*3ad0*/  FFMA.FTZ R11, R16, 1.1920928955078125e-07, R11 ;  /* 0x34000000100b7823 */ /* 0x000fc6000001000b */
[----:B------:R-:W-:Y:S01]  /*3ae0*/  LOP3.LUT R3, R3, 0x1f, R0, 0xf8, !PT ;  /* 0x0000001f03037812 */ /* 0x000fe200078ef800 */
[----:B------:R-:W-:Y:S01]  /*3af0*/  FADD R10, R11, R10 ;  /* 0x0000000a0b0a7221 */ /* 0x000fe20000000000 */
[----:B0-----:R-:W-:Y:S01]  /*3b00*/  @P0 IMAD.MOV.U32 R13, RZ, RZ, 0x7f800000 ;  /* 0x7f800000ff0d0424 */ /* 0x001fe200078e00ff */
[----:B------:R-:W-:Y:S02]  /*3b10*/  SHF.R.U32.HI R12, RZ, 0x6, R0 ;  /* 0x00000006ff0c7819 */ /* 0x000fe40000011600 */
[C---:B------:R-:W-:Y:S02]  /*3b20*/  IMAD.SHL.U32 R11, R3.reuse, 0x8, RZ ;  /* 0x00000008030b7824 */ /* 0x040fe400078e00ff */
[C---:B------:R-:W-:Y:S01]  /*3b30*/  @P0 FFMA.FTZ R10, R20.reuse, R13, +INF ;  /* 0x7f800000140a0423 */ /* 0x040fe2000001000d */
[----:B------:R-:W-:Y:S01]  /*3b40*/  FSETP.NEU.AND P0, PT, R20, RZ, PT ;  /* 0x000000ff1400720b */ /* 0x000fe20003f0d000 */
[----:B------:R-:W-:Y:S01]  /*3b50*/  IMAD.SHL.U32 R3, R3, 0x10, RZ ;  /* 0x0000001003037824 */ /* 0x000fe200078e00ff */
[----:B------:R-:W-:Y:S01]  /*3b60*/  LOP3.LUT R13, R11, 0xc0, RZ, 0xc0, !PT ;  /* 0x000000c00b0d7812 */ /* 0x000fe200078ec0ff */
[----:B------:R-:W-:Y:S01]  /*3b70*/  IMAD R11, R2, UR5, RZ ;  /* 0x00000005020b7c24 */ /* 0x000fe2000f8e02ff */
[----:B------:R-:W-:Y:S01]  /*3b80*/  FSEL R10, R10, -INF , P0 ;  /* 0xff8000000a0a7808 */ /* 0x000fe20000000000 */
[----:B------:R-:W0:Y:S01]  /*3b90*/  LDSM.16.M88.4 R4, [R4] ;  /* 0x000000000404783b */ /* 0x000e220000000200 */
[----:B------:R-:W-:Y:S01]  /*3ba0*/  USHF.R.S32.HI UR5, URZ, 0x1f, UR4 ;  /* 0x0000001fff057899 */ /* 0x000fe20008011404 */
[----:B------:R-:W-:Y:S01]  /*3bb0*/  IMAD.IADD R36, R36, 0x1, R13 ;  /* 0x0000000124247824 */ /* 0x000fe200078e020d */
[----:B------:R-:W-:Y:S01]  /*3bc0*/  SGXT.U32 R13, R12, 0x2 ;  /* 0x000000020c0d781a */ /* 0x000fe20000000000 */
[----:B------:R-:W-:Y:S01]  /*3bd0*/  FFMA R37, R10, 0.69314718246459960938, R25 ;  /* 0x3f3172180a257823 */ /* 0x000fe20000000019 */
[----:B-1----:R-:W-:Y:S01]  /*3be0*/  IADD3 R34, P0, P2, R11, UR4, R8 ;  /* 0x000000040b227c10 */ /* 0x002fe2000fa1e008 */
[----:B------:R-:W1:Y:S01]  /*3bf0*/  LDCU UR4, c[0x0][0x3ec] ;  /* 0x00007d80ff0477ac */ /* 0x000e620008000800 */
[----:B------:R-:W-:Y:S01]  /*3c00*/  SHF.R.S32.HI R8, RZ, 0x1f, R11 ;  /* 0x0000001fff087819 */ /* 0x000fe2000001140b */
[----:B------:R-:W-:Y:S01]  /*3c10*/  IMAD R11, R13, R28, RZ ;  /* 0x0000001c0d0b7224 */ /* 0x000fe200078e02ff */
[----:B------:R-:W-:-:S02]  /*3c20*/  LEA.HI R13, R0, 0x2c, RZ, 0x1a ;  /* 0x0000002c000d7811 */ /* 0x000fc400078fd0ff */
[----:B------:R-:W-:Y:S01]  /*3c30*/  IADD3.X R38, PT, PT, R8, UR5, R9, P0, P2 ;  /* 0x0000000508267c10 */ /* 0x000fe200087e4409 */
[----:B------:R-:W-:Y:S01]  /*3c40*/  IMAD R15, R28, 0x4, R11 ;  /* 0x000000041c0f7824 */ /* 0x000fe200078e020b */
[----:B------:R-:W-:Y:S01]  /*3c50*/  LEA.HI R9, R0, 0x1c, RZ, 0x1a ;  /* 0x0000001c00097811 */ /* 0x000fe200078fd0ff */
[----:B------:R-:W-:Y:S01]  /*3c60*/  IMAD R13, R13, R28, RZ ;  /* 0x0000001c0d0d7224 */ /* 0x000fe200078e02ff */
[----:B------:R-:W-:Y:S01]  /*3c70*/  IADD3 R12, P5, PT, R27, R34, RZ ;  /* 0x000000221b0c7210 */ /* 0x000fe20007fbe0ff */
[C---:B------:R-:W-:Y:S02]  /*3c80*/  IMAD R17, R28.reuse, 0x4, R15 ;  /* 0x000000041c117824 */ /* 0x040fe400078e020f */
[----:B------:R-:W-:Y:S01]  /*3c90*/  IMAD R9, R9, R28, RZ ;  /* 0x0000001c09097224 */ /* 0x000fe200078e02ff */
[----:B------:R-:W-:Y:S01]  /*3ca0*/  IADD3 R10, P4, PT, R13, R34, RZ ;  /* 0x000000220d0a7210 */ /* 0x000fe20007f9e0ff */
[----:B------:R-:W-:-:S03]  /*3cb0*/  IMAD R19, R28, 0x8, R17 ;  /* 0x000000081c137824 */ /* 0x000fc600078e0211 */
[C---:B------:R-:W-:Y:S01]  /*3cc0*/  IADD3 R8, P3, PT, R9.reuse, R34, RZ ;  /* 0x0000002209087210 */ /* 0x040fe20007f7e0ff */
[C---:B------:R-:W-:Y:S01]  /*3cd0*/  IMAD R21, R28.reuse, 0x4, R19 ;  /* 0x000000041c157824 */ /* 0x040fe200078e0213 */
[----:B-1----:R-:W-:Y:S02]  /*3ce0*/  UIMAD UR4, UR12, UR4, URZ ;  /* 0x000000040c0472a4 */ /* 0x002fe4000f8e02ff */
[----:B------:R-:W-:Y:S01]  /*3cf0*/  LEA.HI.X.SX32 R9, R9, R38, 0x1, P3 ;  /* 0x0000002609097211 */ /* 0x000fe200018f0eff */
[C---:B------:R-:W-:Y:S01]  /*3d00*/  IMAD R23, R28.reuse, 0x4, R21 ;  /* 0x000000041c177824 */ /* 0x040fe200078e0215 */
[C---:B------:R-:W-:Y:S01]  /*3d10*/  IADD3 R20, P3, PT, R21.reuse, R34, RZ ;  /* 0x0000002215147210 */ /* 0x040fe20007f7e0ff */
[----:B------:R-:W-:Y:S02]  /*3d20*/  USHF.L.U32 UR6, UR4, 0x2, URZ ;  /* 0x0000000204067899 */ /* 0x000fe400080006ff */
[----:B------:R-:W-:Y:S01]  /*3d30*/  IMAD R25, R28, 0x8, R23 ;  /* 0x000000081c197824 */ /* 0x000fe200078e0217 */
[----:B------:R-:W-:Y:S01]  /*3d40*/  LEA.HI.X.SX32 R21, R21, R38, 0x1, P3 ;  /* 0x0000002615157211 */ /* 0x000fe200018f0eff */
[----:B------:R-:W-:Y:S01]  /*3d50*/  UIMAD.WIDE UR4, UR4, 0x4, URZ ;  /* 0x00000004040478a5 */ /* 0x000fe2000f8e02ff */
[----:B0-----:R-:W-:-:S02]  /*3d60*/  PRMT R41, R4, 0x7770, RZ ;  /* 0x0000777004297816 */ /* 0x001fc400000000ff */
[C---:B------:R-:W-:Y:S02]  /*3d70*/  PRMT R43, R4.reuse, 0x7771, RZ ;  /* 0x00007771042b7816 */ /* 0x040fe400000000ff */
[C---:B------:R-:W-:Y:S02]  /*3d80*/  PRMT R39, R4.reuse, 0x7772, RZ ;  /* 0x0000777204277816 */ /* 0x040fe400000000ff */
[----:B------:R-:W-:Y:S02]  /*3d90*/  PRMT R47, R4, 0x7773, RZ ;  /* 0x00007773042f7816 */ /* 0x000fe400000000ff */
[C---:B------:R-:W-:Y:S02]  /*3da0*/  PRMT R67, R7.reuse, 0x7770, RZ ;  /* 0x0000777007437816 */ /* 0x040fe400000000ff */
[C---:B------:R-:W-:Y:S02]  /*3db0*/  PRMT R57, R7.reuse, 0x7771, RZ ;  /* 0x0000777107397816 */ /* 0x040fe400000000ff */
[----:B------:R-:W-:-:S02]  /*3dc0*/  PRMT R55, R7, 0x7772, RZ ;  /* 0x0000777207377816 */ /* 0x000fc400000000ff */
[----:B------:R-:W-:Y:S02]  /*3dd0*/  PRMT R53, R7, 0x7773, RZ ;  /* 0x0000777307357816 */ /* 0x000fe400000000ff */
[----:B------:R-:W-:Y:S02]  /*3de0*/  IADD3 R4, P0, PT, R11, R34, RZ ;  /* 0x000000220b047210 */ /* 0x000fe40007f1e0ff */
[----:B------:R-:W-:Y:S02]  /*3df0*/  LEA.HI R7, R0, 0xc, RZ, 0x1a ;  /* 0x0000000c00077811 */ /* 0x000fe400078fd0ff */
[C---:B------:R-:W-:Y:S02]  /*3e00*/  PRMT R45, R5.reuse, 0x7770, RZ ;  /* 0x00007770052d7816 */ /* 0x040fe400000000ff */
[----:B------:R-:W-:Y:S01]  /*3e10*/  PRMT R51, R5, 0x7771, RZ ;  /* 0x0000777105337816 */ /* 0x000fe200000000ff */
[----:B------:R-:W-:Y:S01]  /*3e20*/  IMAD R7, R7, R28, RZ ;  /* 0x0000001c07077224 */ /* 0x000fe200078e02ff */
[----:B------:R-:W-:-:S02]  /*3e30*/  PRMT R49, R5, 0x7772, RZ ;  /* 0x0000777205317816 */ /* 0x000fc400000000ff */
[----:B------:R-:W-:Y:S02]  /*3e40*/  PRMT R65, R5, 0x7773, RZ ;  /* 0x0000777305417816 */ /* 0x000fe400000000ff */
[-C--:B------:R-:W-:Y:S02]  /*3e50*/  LEA.HI.X.SX32 R5, R11, R38.reuse, 0x1, P0 ;  /* 0x000000260b057211 */ /* 0x080fe400000f0eff */
[-C--:B------:R-:W-:Y:S02]  /*3e60*/  LEA.HI.X.SX32 R11, R13, R38.reuse, 0x1, P4 ;  /* 0x000000260d0b7211 */ /* 0x080fe400020f0eff */
[----:B------:R-:W-:Y:S01]  /*3e70*/  LEA.HI.X.SX32 R13, R27, R38, 0x1, P5 ;  /* 0x000000261b0d7211 */ /* 0x000fe200028f0eff */
[----:B------:R-:W-:Y:S01]  /*3e80*/  IMAD R27, R28, 0x4, R25 ;  /* 0x000000041c1b7824 */ /* 0x000fe200078e0219 */
[----:B------:R-:W-:Y:S01]  /*3e90*/  IADD3 R14, P0, PT, R15, R34, RZ ;  /* 0x000000220f0e7210 */ /* 0x000fe20007f1e0ff */
[----:B------:R-:W-:Y:S01]  /*3ea0*/  STG.E.U8 desc[UR26][R4.64], R41 ;  /* 0x0000002904007986 */ /* 0x000fe2000c10111a */
[----:B------:R-:W-:Y:S01]  /*3eb0*/  PRMT R63, R6, 0x7770, RZ ;  /* 0x00007770063f7816 */ /* 0x000fe200000000ff */
[----:B------:R-:W-:Y:S01]  /*3ec0*/  IMAD R29, R28, 0x4, R27 ;  /* 0x000000041c1d7824 */ /* 0x000fe200078e021b */
[----:B------:R-:W-:-:S02]  /*3ed0*/  PRMT R61, R6, 0x7771, RZ ;  /* 0x00007771063d7816 */ /* 0x000fc400000000ff */
[----:B------:R-:W-:Y:S01]  /*3ee0*/  PRMT R59, R6, 0x7772, RZ ;  /* 0x00007772063b7816 */ /* 0x000fe200000000ff */
[----:B------:R-:W-:Y:S01]  /*3ef0*/  IMAD R31, R28, 0x8, R29 ;  /* 0x000000081c1f7824 */ /* 0x000fe200078e021d */
[----:B------:R-:W-:Y:S02]  /*3f00*/  PRMT R69, R6, 0x7773, RZ ;  /* 0x0000777306457816 */ /* 0x000fe400000000ff */
[----:B------:R-:W-:Y:S01]  /*3f10*/  IADD3 R6, P2, PT, R7, R34, RZ ;  /* 0x0000002207067210 */ /* 0x000fe20007f5e0ff */
[C---:B------:R-:W-:Y:S01]  /*3f20*/  IMAD R33, R28.reuse, 0x4, R31 ;  /* 0x000000041c217824 */ /* 0x040fe200078e021f */
[----:B------:R-:W-:Y:S02]  /*3f30*/  LEA.HI.X.SX32 R15, R15, R38, 0x1, P0 ;  /* 0x000000260f0f7211 */ /* 0x000fe400000f0eff */
[----:B------:R-:W-:Y:S01]  /*3f40*/  IADD3 R16, P0, PT, R17, R34, RZ ;  /* 0x0000002211107210 */ /* 0x000fe20007f1e0ff */
[----:B------:R-:W-:Y:S01]  /*3f50*/  IMAD R35, R28, 0x4, R33 ;  /* 0x000000041c237824 */ /* 0x000fe200078e0221 */
[----:B------:R-:W-:Y:S01]  /*3f60*/  LEA.HI.X.SX32 R7, R7, R38, 0x1, P2 ;  /* 0x0000002607077211 */ /* 0x000fe200010f0eff */
[----:B------:R-:W-:Y:S01]  /*3f70*/  STG.E.U8 desc[UR26][R14.64], R43 ;  /* 0x0000002b0e007986 */ /* 0x000fe2000c10111a */
[----:B------:R-:W-:-:S02]  /*3f80*/  IADD3 R18, P2, PT, R19, R34, RZ ;  /* 0x0000002213127210 */ /* 0x000fc40007f5e0ff */
[----:B------:R-:W-:Y:S02]  /*3f90*/  LEA.HI.X.SX32 R17, R17, R38, 0x1, P0 ;  /* 0x0000002611117211 */ /* 0x000fe400000f0eff */
[----:B------:R-:W-:Y:S02]  /*3fa0*/  IADD3 R22, P0, PT, R23, R34, RZ ;  /* 0x0000002217167210 */ /* 0x000fe40007f1e0ff */
[----:B------:R-:W-:Y:S01]  /*3fb0*/  LEA.HI.X.SX32 R19, R19, R38, 0x1, P2 ;  /* 0x0000002613137211 */ /* 0x000fe200010f0eff */
[----:B------:R-:W-:Y:S01]  /*3fc0*/  STG.E.U8 desc[UR26][R16.64], R39 ;  /* 0x0000002710007986 */ /* 0x000fe2000c10111a */
[-C--:B------:R-:W-:Y:S02]  /*3fd0*/  IADD3 R24, P2, PT, R25, R34.reuse, RZ ;  /* 0x0000002219187210 */ /* 0x080fe40007f5e0ff */
[----:B------:R-:W-:Y:S01]  /*3fe0*/  IADD3 R26, P3, PT, R27, R34, RZ ;  /* 0x000000221b1a7210 */ /* 0x000fe20007f7e0ff */
[----:B------:R0:W-:Y:S01]  /*3ff0*/  STG.E.U8 desc[UR26][R6.64], R47 ;  /* 0x0000002f06007986 */ /* 0x0001e2000c10111a */
[----:B------:R-:W-:-:S02]  /*4000*/  LEA.HI.X.SX32 R23, R23, R38, 0x1, P0 ;  /* 0x0000002617177211 */ /* 0x000fc400000f0eff */
[----:B------:R-:W-:Y:S01]  /*4010*/  IADD3 R28, P0, PT, R29, R34, RZ ;  /* 0x000000221d1c7210 */ /* 0x000fe20007f1e0ff */
[----:B------:R-:W-:Y:S01]  /*4020*/  STG.E.U8 desc[UR26][R18.64], R45 ;  /* 0x0000002d12007986 */ /* 0x000fe2000c10111a */
[-C--:B------:R-:W-:Y:S02]  /*4030*/  LEA.HI.X.SX32 R25, R25, R38.reuse, 0x1, P2 ;  /* 0x0000002619197211 */ /* 0x080fe400010f0eff */
[----:B------:R-:W-:Y:S01]  /*4040*/  LEA.HI.X.SX32 R27, R27, R38, 0x1, P3 ;  /* 0x000000261b1b7211 */ /* 0x000fe200018f0eff */
[----:B------:R-:W-:Y:S01]  /*4050*/  STG.E.U8 desc[UR26][R20.64], R51 ;  /* 0x0000003314007986 */ /* 0x000fe2000c10111a */
[-C--:B------:R-:W-:Y:S02]  /*4060*/  IADD3 R30, P2, PT, R31, R34.reuse, RZ ;  /* 0x000000221f1e7210 */ /* 0x080fe40007f5e0ff */
[-C--:B------:R-:W-:Y:S01]  /*4070*/  IADD3 R32, P3, PT, R33, R34.reuse, RZ ;  /* 0x0000002221207210 */ /* 0x080fe20007f7e0ff */
[----:B------:R-:W-:Y:S01]  /*4080*/  STG.E.U8 desc[UR26][R22.64], R49 ;  /* 0x0000003116007986 */ /* 0x000fe2000c10111a */
[----:B------:R-:W-:Y:S01]  /*4090*/  IADD3 R34, P4, PT, R35, R34, RZ ;  /* 0x0000002223227210 */ /* 0x000fe20007f9e0ff */
[----:B0-----:R-:W0:Y:S01]  /*40a0*/  LDC.64 R6, c[0x0][0x3a0] ;  /* 0x0000e800ff067b82 */ /* 0x001e220000000a00 */
[-C--:B------:R-:W-:Y:S01]  /*40b0*/  LEA.HI.X.SX32 R29, R29, R38.reuse, 0x1, P0 ;  /* 0x000000261d1d7211 */ /* 0x080fe200000f0eff */
[----:B------:R-:W-:Y:S01]  /*40c0*/  STG.E.U8 desc[UR26][R8.64], R65 ;  /* 0x0000004108007986 */ /* 0x000fe2000c10111a */
[----:B------:R-:W-:-:S02]  /*40d0*/  LEA.HI.X.SX32 R31, R31, R38, 0x1, P2 ;  /* 0x000000261f1f7211 */ /* 0x000fc400010f0eff */
[-C--:B------:R-:W-:Y:S01]  /*40e0*/  LEA.HI.X.SX32 R33, R33, R38.reuse, 0x1, P3 ;  /* 0x0000002621217211 */ /* 0x080fe200018f0eff */
[----:B------:R-:W-:Y:S01]  /*40f0*/  STG.E.U8 desc[UR26][R24.64], R63 ;  /* 0x0000003f18007986 */ /* 0x000fe2000c10111a */
[----:B------:R-:W-:Y:S02]  /*4100*/  LEA.HI.X.SX32 R35, R35, R38, 0x1, P4 ;  /* 0x0000002623237211 */ /* 0x000fe400020f0eff */
[----:B------:R-:W-:Y:S01]  /*4110*/  LOP3.LUT R4, R3, 0xf0, RZ, 0xc0, !PT ;  /* 0x000000f003047812 */ /* 0x000fe200078ec0ff */
[----:B------:R-:W-:Y:S01]  /*4120*/  STG.E.U8 desc[UR26][R26.64], R61 ;  /* 0x0000003d1a007986 */ /* 0x000fe2000c10111a */
[----:B------:R-:W-:Y:S01]  /*4130*/  LOP3.LUT R0, R0, 0xff, RZ, 0xc0, !PT ;  /* 0x000000ff00007812 */ /* 0x000fe200078ec0ff */
[----:B------:R-:W-:Y:S02]  /*4140*/  IMAD.SHL.U32 R3, R2, 0x4, RZ ;  /* 0x0000000402037824 */ /* 0x000fe400078e00ff */
[----:B------:R-:W-:Y:S01]  /*4150*/  STG.E.U8 desc[UR26][R28.64], R59 ;  /* 0x0000003b1c007986 */ /* 0x000fe2000c10111a */
[----:B------:R-:W-:Y:S01]  /*4160*/  ISETP.GE.U32.AND P0, PT, R0, 0x40, PT ;  /* 0x000000400000780c */ /* 0x000fe20003f06070 */
[----:B------:R-:W-:-:S02]  /*4170*/  IMAD.HI R0, R2, 0x4, RZ ;  /* 0x0000000402007827 */ /* 0x000fc400078e02ff */
[----:B------:R-:W-:Y:S04]  /*4180*/  STG.E.U8 desc[UR26][R10.64], R69 ;  /* 0x000000450a007986 */ /* 0x000fe8000c10111a */
[----:B------:R-:W-:Y:S01]  /*4190*/  STG.E.U8 desc[UR26][R30.64], R67 ;  /* 0x000000431e007986 */ /* 0x000fe2000c10111a */
[----:B0-----:R-:W-:-:S03]  /*41a0*/  IADD3 R2, P2, P3, R3, UR6, R6 ;  /* 0x0000000603027c10 */ /* 0x001fc6000fb5e006 */
[----:B------:R-:W-:Y:S01]  /*41b0*/  STG.E.U8 desc[UR26][R32.64], R57 ;  /* 0x0000003920007986 */ /* 0x000fe2000c10111a */
[----:B------:R-:W-:-:S03]  /*41c0*/  IADD3.X R3, PT, PT, R0, UR5, R7, P2, P3 ;  /* 0x0000000500037c10 */ /* 0x000fc600097e6407 */
[----:B------:R-:W-:Y:S04]  /*41d0*/  STG.E.U8 desc[UR26][R34.64], R55 ;  /* 0x0000003722007986 */ /* 0x000fe8000c10111a */
[----:B------:R-:W-:Y:S01]  /*41e0*/  STG.E.U8 desc[UR26][R12.64], R53 ;  /* 0x000000350c007986 */ /* 0x000fe2000c10111a */
[----:B------:R-:W-:Y:S06]  /*41f0*/  BAR.SYNC.DEFER_BLOCKING 0x0 ;  /* 0x0000000000007b1d */ /* 0x000fec0000010000 */
[----:B------:R-:W-:Y:S02]  /*4200*/  STSM.16.M88 [R36], R37 ;  /* 0x0000002524007844 */ /* 0x000fe40000000000 */
[----:B------:R-:W-:Y:S06]  /*4210*/  BAR.SYNC.DEFER_BLOCKING 0x0 ;  /* 0x0000000000007b1d */ /* 0x000fec0000010000 */
[----:B------:R-:W0:Y:S04]  /*4220*/  LDSM.16.M88 R5, [R4+UR13] ;  /* 0x0000000d0405783b */ /* 0x000e280008000000 */
[----:B0-----:R0:W-:Y:S01]  /*4230*/  @!P0 STG.E desc[UR26][R2.64], R5 ;  /* 0x0000000502008986 */ /* 0x0011e2000c10191a */
[----:B------:R-:W-:Y:S06]  /*4240*/  BAR.SYNC.DEFER_BLOCKING 0x0 ;  /* 0x0000000000007b1d */ /* 0x000fec0000010000 */
[----:B------:R-:W-:Y:S05]  /*4250*/  @P1 BRA `(.L_x_19) ;  /* 0x0000000000a01947 */ /* 0x000fea0003800000 */
[----:B------:R-:W1:Y:S01]  /*4260*/  S2UR UR5, SR_CgaCtaId ;  /* 0x00000000000579c3 */ /* 0x000e620000008800 */
[----:B------:R-:W-:Y:S01]  /*4270*/  NOP ;  /* 0x0000000000007918 */ /* 0x000fe20000000000 */
[----:B------:R-:W-:Y:S01]  /*4280*/  UMOV UR4, 0x50 ;  /* 0x0000005000047882 */ /* 0x000fe20000000000 */
[----:B------:R-:W-:Y:S02]  /*4290*/  IMAD.U32 R0, RZ, RZ, UR28 ;  /* 0x0000001cff007e24 */ /* 0x000fe4000f8e00ff */
[----:B0-----:R-:W-:Y:S02]  /*42a0*/  IMAD.MOV.U32 R3, RZ, RZ, 0x3 ;  /* 0x00000003ff037424 */ /* 0x001fe400078e00ff */
[----:B------:R-:W-:Y:S01]  /*42b0*/  IMAD.MOV.U32 R7, RZ, RZ, 0x1 ;  /* 0x00000001ff077424 */ /* 0x000fe200078e00ff */
[----:B------:R-:W-:-:S04]  /*42c0*/  LOP3.LUT R0, R0, 0xffff, RZ, 0xc0, !PT ;  /* 0x0000ffff00007812 */ /* 0x000fc800078ec0ff */
[----:B------:R-:W-:-:S05]  /*42d0*/  SHF.R.U32.HI R0, RZ, 0x5, R0 ;  /* 0x00000005ff007819 */ /* 0x000fca0000011600 */
[----:B------:R-:W-:Y:S01]  /*42e0*/  VIADD R2, R0, 0x10 ;  /* 0x0000001000027836 */ /* 0x000fe20000000000 */
[----:B------:R-:W-:Y:S01]  /*42f0*/  SHF.L.U32 R0, R3, R0, RZ ;  /* 0x0000000003007219 */ /* 0x000fe200000006ff */
[----:B-1----:R-:W-:-:S03]  /*4300*/  ULEA UR6, UR5, UR4, 0x18 ;  /* 0x0000000405067291 */ /* 0x002fc6000f8ec0ff */
[----:B------:R-:W-:-:S04]  /*4310*/  SHF.L.U32 R3, R7, R2, RZ ;  /* 0x0000000207037219 */ /* 0x000fc800000006ff */
[----:B------:R-:W-:Y:S02]  /*4320*/  LOP3.LUT R0, R3, R0, RZ, 0xfc, !PT ;  /* 0x0000000003007212 */ /* 0x000fe400078efcff */
[----:B------:R-:W0:Y:S02]  /*4330*/  LDS R5, [UR6] ;  /* 0x00000006ff057984 */ /* 0x000e240008000800 */
[C---:B------:R-:W-:Y:S02]  /*4340*/  LOP3.LUT R2, R0.reuse, 0xffff, RZ, 0xc0, !PT ;  /* 0x0000ffff00027812 */ /* 0x040fe400078ec0ff */
[----:B0-----:R-:W-:-:S04]  /*4350*/  LOP3.LUT R3, R0, 0xffff, R5, 0x80, !PT ;  /* 0x0000ffff00037812 */ /* 0x001fc800078e8005 */
[----:B------:R-:W-:-:S13]  /*4360*/  ISETP.NE.AND P0, PT, R3, R2, PT ;  /* 0x000000020300720c */ /* 0x000fda0003f05270 */
[----:B------:R-:W-:Y:S05]  /*4370*/  @P0 BRA `(.L_x_20) ;  /* 0x0000000000500947 */ /* 0x000fea0003800000 */
[----:B------:R-:W-:Y:S02]  /*4380*/  SHF.R.U32.HI R5, RZ, 0x10, R5 ;  /* 0x00000010ff057819 */ /* 0x000fe40000011605 */
[----:B------:R-:W-:-:S04]  /*4390*/  SHF.R.U32.HI R2, RZ, 0x10, R0 ;  /* 0x00000010ff027819 */ /* 0x000fc80000011600 */
[----:B------:R-:W-:-:S04]  /*43a0*/  LOP3.LUT R5, R5, R2, RZ, 0xc0, !PT ;  /* 0x0000000205057212 */ /* 0x000fc800078ec0ff */
[----:B------:R-:W-:-:S13]  /*43b0*/  ISETP.NE.AND P0, PT, R5, R2, PT ;  /* 0x000000020500720c */ /* 0x000fda0003f05270 */
[----:B------:R-:W-:Y:S05]  /*43c0*/  @P0 BRA `(.L_x_21) ;  /* 0x0000000000300947 */ /* 0x000fea0003800000 */
[----:B------:R-:W-:Y:S01]  /*43d0*/  R2UR UR4, R0 ;  /* 0x00000000000472ca */ /* 0x000fe200000e0000 */
[----:B------:R-:W-:Y:S01]  /*43e0*/  VOTEU.ANY UR5, UPT, PT ;  /* 0x0000000000057886 */ /* 0x000fe200038e0100 */
[----:B------:R-:W0:Y:S01]  /*43f0*/  S2R R0, SR_LANEID ;  /* 0x0000000000007919 */ /* 0x000e220000000000 */
[----:B------:R-:W-:-:S10]  /*4400*/  UFLO.U32 UR5, UR5 ;  /* 0x00000005000572bd */ /* 0x000fd400080e0000 */
[----:B------:R-:W-:-:S06]  /*4410*/  ULOP3.LUT UR4, URZ, UR4, URZ, 0x33, !UPT ;  /* 0x00000004ff047292 */ /* 0x000fcc000f8e33ff */
[----:B------:R-:W-:-:S04]  /*4420*/  IMAD.U32 R2, RZ, RZ, UR4 ;  /* 0x00000004ff027e24 */ /* 0x000fc8000f8e00ff */
[----:B------:R-:W1:Y:S02]  /*4430*/  REDUX UR7, R2 ;  /* 0x00000000020773c4 */ /* 0x000e640000000000 */
[----:B------:R2:W-:Y:S01]  /*4440*/  UTCATOMSWS.AND URZ, UR4 ;  /* 0x0000000400ff79e3 */ /* 0x0005e20008000000 */
[----:B0-----:R-:W-:Y:S01]  /*4450*/  ISETP.EQ.U32.AND P0, PT, R0, UR5, PT ;  /* 0x0000000500007c0c */ /* 0x001fe2000bf02070 */
[----:B-1----:R-:W-:-:S12]  /*4460*/  IMAD.U32 R0, RZ, RZ, UR7 ;  /* 0x00000007ff007e24 */ /* 0x002fd8000f8e00ff */
[----:B------:R2:W-:Y:S01]  /*4470*/  @P0 ATOMS.AND RZ, [UR6], R0 ;  /* 0x00000000ffff098c */ /* 0x0005e2000a800006 */
[----:B------:R-:W-:Y:S05]  /*4480*/  BRA `(.L_x_19) ;  /* 0x0000000000147947 */ /* 0x000fea0003800000 */
.L_x_21:
[----:B------:R-:W-:-:S07]  /*4490*/  MOV R2, 0x44b0 ;  /* 0x000044b000027802 */ /* 0x000fce0000000f00 */
[----:B------:R-:W-:Y:S05]  /*44a0*/  CALL.REL.NOINC `($__internal_0_$__cuda_sm10x_tcgen05_guardrail_trap_col_being_dealloced_not_returned_by_alloc) ;  /* 0x0000000000447944 */ /* 0x000fea0003c00000 */
[----:B------:R-:W-:Y:S05]  /*44b0*/  BRA `(.L_x_19) ;  /* 0x0000000000087947 */ /* 0x000fea0003800000 */
.L_x_20:
[----:B------:R-:W-:-:S07]  /*44c0*/  MOV R2, 0x44e0 ;  /* 0x000044e000027802 */ /* 0x000fce0000000f00 */
[----:B------:R-:W-:Y:S05]  /*44d0*/  CALL.REL.NOINC `($__internal_2_$__cuda_sm10x_tcgen05_guardrail_trap_unallocated_columns_being_dealloced) ;  /* 0x0000000000507944 */ /* 0x000fea0003c00000 */
.L_x_19:
[----:B------:R-:W-:Y:S01]  /*44e0*/  NOP ;  /* 0x0000000000007918 */ /* 0x000fe20000000000 */
[----:B--2---:R-:W-:Y:S05]  /*44f0*/  EXIT ;  /* 0x000000000000794d */ /* 0x004fea0003800000 */
.L_x_8:
[----:B------:R-:W1:Y:S02]  /*4500*/  SYNCS.PHASECHK.TRANS64.TRYWAIT P0, [UR13+0x2000], RZ ;  /* 0x002000ffff0075a7 */ /* 0x000e64000800110d */
[----:B-1----:R-:W-:Y:S05]  /*4510*/  @!P0 BRA `(.L_x_8) ;  /* 0xfffffffc00f88947 */ /* 0x002fea000383ffff */
[----:B------:R-:W-:Y:S05]  /*4520*/  BRA `(.L_x_7) ;  /* 0xffffffcc00607947 */ /* 0x000fea000383ffff */
.L_x_13:
[----:B------:R-:W2:Y:S02]  /*4530*/  SYNCS.PHASECHK.TRANS64.TRYWAIT P3, [UR13+0x3010], RZ ;  /* 0x003010ffff0075a7 */ /* 0x000ea4000806110d */
[----:B--2---:R-:W-:Y:S05]  /*4540*/  @!P3 BRA `(.L_x_13) ;  /* 0xfffffffc00f8b947 */ /* 0x004fea000383ffff */
[----:B------:R-:W-:Y:S05]  /*4550*/  BRA `(.L_x_22) ;  /* 0xffffffe000187947 */ /* 0x000fea000383ffff */
.L_x_14:
[----:B------:R-:W0:Y:S02]  /*4560*/  SYNCS.PHASECHK.TRANS64.TRYWAIT P4, [UR16], R14 ;  /* 0x0000000eff0075a7 */ /* 0x000e240008081110 */
[----:B0-----:R-:W-:Y:S05]  /*4570*/  @!P4 BRA `(.L_x_14) ;  /* 0xfffffffc00f8c947 */ /* 0x001fea000383ffff */
[----:B------:R-:W-:Y:S05]  /*4580*/  BRA `(.L_x_23) ;  /* 0xffffffe400407947 */ /* 0x000fea000383ffff */
.L_x_18:
[----:B------:R-:W1:Y:S02]  /*4590*/  SYNCS.PHASECHK.TRANS64.TRYWAIT P0, [UR16], R3 ;  /* 0x00000003ff0075a7 */ /* 0x000e640008001110 */
[----:B-1----:R-:W-:Y:S05]  /*45a0*/  @!P0 BRA `(.L_x_18) ;  /* 0xfffffffc00f88947 */ /* 0x002fea000383ffff */
[----:B------:R-:W-:Y:S05]  /*45b0*/  BRA `(.L_x_17) ;  /* 0xffffffe800e87947 */ /* 0x000fea000383ffff */
        .weak           $__internal_0_$__cuda_sm10x_tcgen05_guardrail_trap_col_being_dealloced_not_returned_by_alloc
        .type           $__internal_0_$__cuda_sm10x_tcgen05_guardrail_trap_col_being_dealloced_not_returned_by_alloc,@function
        .size           $__internal_0_$__cuda_sm10x_tcgen05_guardrail_trap_col_being_dealloced_not_returned_by_alloc,($__internal_1_$__cuda_sm10x_tcgen05_guardrail_trap_phase_invalid_during_alloc - $__internal_0_$__cuda_sm10x_tcgen05_guardrail_trap_col_being_dealloced_not_returned_by_alloc)
$__internal_0_$__cuda_sm10x_tcgen05_guardrail_trap_col_being_dealloced_not_returned_by_alloc:
[----:B------:R-:W-:Y:S05]  /*45c0*/  BPT.TRAP 0x1 ;  /* 0x000000040000795c */ /* 0x000fea0000300000 */
[----:B------:R-:W-:-:S04]  /*45d0*/  IMAD.MOV.U32 R3, RZ, RZ, 0x0 ;  /* 0x00000000ff037424 */ /* 0x000fc800078e00ff */
[----:B------:R-:W-:Y:S05]  /*45e0*/  RET.REL.NODEC R2 `(attn_fwd) ;  /* 0xffffffb802847950 */ /* 0x000fea0003c3ffff */
        .weak           $__internal_1_$__cuda_sm10x_tcgen05_guardrail_trap_phase_invalid_during_alloc
        .type           $__internal_1_$__cuda_sm10x_tcgen05_guardrail_trap_phase_invalid_during_alloc,@function
        .size           $__internal_1_$__cuda_sm10x_tcgen05_guardrail_trap_phase_invalid_during_alloc,($__internal_2_$__cuda_sm10x_tcgen05_guardrail_trap_unallocated_columns_being_dealloced - $__internal_1_$__cuda_sm10x_tcgen05_guardrail_trap_phase_invalid_during_alloc)
$__internal_1_$__cuda_sm10x_tcgen05_guardrail_trap_phase_invalid_during_alloc:
[----:B------:R-:W-:Y:S05]  /*45f0*/  BPT.TRAP 0x1 ;  /* 0x000000040000795c */ /* 0x000fea0000300000 */
[----:B------:R-:W-:-:S04]  /*4600*/  IMAD.MOV.U32 R3, RZ, RZ, 0x0 ;  /* 0x00000000ff037424 */ /* 0x000fc800078e00ff */
[----:B------:R-:W-:Y:S05]  /*4610*/  RET.REL.NODEC R2 `(attn_fwd) ;  /* 0xffffffb802787950 */ /* 0x000fea0003c3ffff */
        .weak           $__internal_2_$__cuda_sm10x_tcgen05_guardrail_trap_unallocated_columns_being_dealloced
        .type           $__internal_2_$__cuda_sm10x_tcgen05_guardrail_trap_unallocated_columns_being_dealloced,@function
        .size           $__internal_2_$__cuda_sm10x_tcgen05_guardrail_trap_unallocated_columns_being_dealloced,(.L_x_27 - $__internal_2_$__cuda_sm10x_tcgen05_guardrail_trap_unallocated_columns_being_dealloced)
$__internal_2_$__cuda_sm10x_tcgen05_guardrail_trap_unallocated_columns_being_dealloced:
[----:B------:R-:W-:Y:S05]  /*4620*/  BPT.TRAP 0x1 ;  /* 0x000000040000795c */ /* 0x000fea0000300000 */
[----:B------:R-:W-:-:S04]  /*4630*/  IMAD.MOV.U32 R3, RZ, RZ, 0x0 ;  /* 0x00000000ff037424 */ /* 0x000fc800078e00ff */
[----:B------:R-:W-:Y:S05]  /*4640*/  RET.REL.NODEC R2 `(attn_fwd) ;  /* 0xffffffb8026c7950 */ /* 0x000fea0003c3ffff */
.L_x_24:
[----:B------:R-:W-:-:S00]  /*4650*/  BRA `(.L_x_24) ;  /* 0xfffffffc00fc7947 */ /* 0x000fc0000383ffff */
[----:B------:R-:W-:-:S00]  /*4660*/  NOP ;  /* 0x0000000000007918 */ /* 0x000fc00000000000 */
        /* <DEDUP_REMOVED lines=9> */
.L_x_27:


//--------------------- .nv.global.init           --------------------------
	.section	.nv.global.init,"aw",@progbits
.nv.global.init:
	.type		_$_str,@object
	.size		_$_str,(.L_3 - _$_str)
_$_str:
        /*0000*/ 	.byte	0x5f, 0x5f, 0x43, 0x55, 0x44, 0x41, 0x5f, 0x46, 0x54, 0x5a, 0x00
.L_3:


//--------------------- .nv.shared.attn_fwd       --------------------------
	.section	.nv.shared.attn_fwd,"aw",@nobits
	.sectionflags	@""
	.align	16
	.zero		1024


//--------------------- .nv.shared.reserved.0     --------------------------
	.section	.nv.shared.reserved.0,"aw",@nobits
	.align	8
	.weak		__nv_reservedSMEM_offset_0_alias
	.size		__nv_reservedSMEM_offset_0_alias, 0, 64
	.other		__nv_reservedSMEM_offset_0_alias,@"STO_CUDA_RESERVED_SHARED STV_DEFAULT"
__nv_reservedSMEM_offset_0_alias:
	.zero		0
.nv.shared.reserved.0:
	.zero		64
	.weak		__nv_reservedSMEM_allocation_phase
	.type		__nv_reservedSMEM_allocation_phase,@object
	.size		__nv_reservedSMEM_allocation_phase,(.L_0 - __nv_reservedSMEM_allocation_phase)
__nv_reservedSMEM_allocation_phase:
	.zero		1
.L_0:
	.zero		7
	.weak		__nv_reservedSMEM_devtool_atexit_pc
	.type		__nv_reservedSMEM_devtool_atexit_pc,@object
	.size		__nv_reservedSMEM_devtool_atexit_pc,(__nv_reservedSMEM_allocation_mask - __nv_reservedSMEM_devtool_atexit_pc)
__nv_reservedSMEM_devtool_atexit_pc:
	.zero		8
	.weak		__nv_reservedSMEM_allocation_mask
	.type		__nv_reservedSMEM_allocation_mask,@object
	.size		__nv_reservedSMEM_allocation_mask,(.L_2 - __nv_reservedSMEM_allocation_mask)
__nv_reservedSMEM_allocation_mask:
	.zero		4
.L_2:


//--------------------- .nv.constant0.attn_fwd    --------------------------
	.section	.nv.constant0.attn_fwd,"a",@progbits
	.sectionflags	@""
	.align	4
.nv.constant0.attn_fwd:
	.zero		1032


//--------------------- SYMBOLS --------------------------

	.type		.nv.reservedSmem.offset0,@object
	.size		.nv.reservedSmem.offset0,0x4
	.type		.nv.reservedSmem.cap,@object
	.size		.nv.reservedSmem.cap,0x4
